//
// Generated by NVIDIA NVVM Compiler
//
// Compiler Build ID: CL-36424714
// Cuda compilation tools, release 13.0, V13.0.88
// Based on NVVM 20.0.0
//

.version 9.0
.target sm_100
.address_size 64

	// .globl	_Z15gpuGenerateRandPd
.func  (.param .b64 func_retval0) __internal_accurate_pow
(
	.param .b64 __internal_accurate_pow_param_0
)
;
.global .align 4 .b8 precalc_xorwow_matrix[102400];
.global .align 4 .b8 precalc_xorwow_offset_matrix[102400];
.global .align 4 .b8 mrg32k3aM1[2304];
.global .align 4 .b8 mrg32k3aM2[2304];
.global .align 4 .b8 mrg32k3aM1SubSeq[2016];
.global .align 4 .b8 mrg32k3aM2SubSeq[2016];
.global .align 4 .b8 mrg32k3aM1Seq[2304];
.global .align 4 .b8 mrg32k3aM2Seq[2304];
.const .align 8 .b8 __cr_lgamma_table[72];

.visible .entry _Z15gpuGenerateRandPd(
	.param .u64 .ptr .align 1 _Z15gpuGenerateRandPd_param_0
)
{
	.local .align 8 .b8 	__local_depot0[48];
	.reg .b64 	%SP;
	.reg .b64 	%SPL;
	.reg .pred 	%p<63>;
	.reg .b32 	%r<1194>;
	.reg .b32 	%f<3>;
	.reg .b64 	%rd<27>;
	.reg .b64 	%fd<2>;

	mov.u64 	%SPL, __local_depot0;
	ld.param.u64 	%rd10, [_Z15gpuGenerateRandPd_param_0];
	add.u64 	%rd1, %SPL, 0;
	mov.u32 	%r539, %tid.x;
	mov.u32 	%r540, %ctaid.x;
	mov.u32 	%r541, %ntid.x;
	mad.lo.s32 	%r542, %r540, %r541, %r539;
	cvt.s64.s32 	%rd2, %r542;
	mov.b32 	%r930, 1478573778;
	mov.b32 	%r543, 716983765;
	st.local.v2.u32 	[%rd1], {%r543, %r930};
	mov.b32 	%r544, -123459836;
	mov.b32 	%r545, 1163863128;
	st.local.v2.u32 	[%rd1+8], {%r545, %r544};
	mov.b32 	%r926, 1360900310;
	mov.b32 	%r546, -589760388;
	st.local.v2.u32 	[%rd1+16], {%r546, %r926};
	setp.eq.s32 	%p1, %r542, 0;
	@%p1 bra 	$L__BB0_115;
	mov.b32 	%r913, 0;
	mov.b32 	%r930, 1478573778;
	mov.b32 	%r926, 1360900310;
	mov.u64 	%rd26, %rd2;
$L__BB0_2:
	mov.u64 	%rd3, %rd26;
	and.b64  	%rd4, %rd3, 3;
	setp.eq.s64 	%p2, %rd4, 0;
	@%p2 bra 	$L__BB0_114;
	mul.wide.u32 	%rd12, %r913, 3200;
	mov.u64 	%rd13, precalc_xorwow_offset_matrix;
	add.s64 	%rd5, %rd13, %rd12;
	mov.b32 	%r926, 0;
	mov.u32 	%r927, %r926;
	mov.u32 	%r928, %r926;
	mov.u32 	%r929, %r926;
	mov.u32 	%r930, %r926;
	mov.u32 	%r919, %r926;
$L__BB0_4:
	mul.wide.u32 	%rd14, %r919, 4;
	add.s64 	%rd15, %rd1, %rd14;
	ld.local.u32 	%r10, [%rd15+4];
	shl.b32 	%r11, %r919, 5;
	mov.b32 	%r925, 0;
$L__BB0_5:
	.pragma "nounroll";
	shr.u32 	%r552, %r10, %r925;
	and.b32  	%r553, %r552, 1;
	setp.eq.b32 	%p3, %r553, 1;
	not.pred 	%p4, %p3;
	add.s32 	%r554, %r11, %r925;
	mul.lo.s32 	%r555, %r554, 5;
	mul.wide.u32 	%rd16, %r555, 4;
	add.s64 	%rd6, %rd5, %rd16;
	@%p4 bra 	$L__BB0_7;
	ld.global.u32 	%r556, [%rd6];
	xor.b32  	%r930, %r930, %r556;
	ld.global.u32 	%r557, [%rd6+4];
	xor.b32  	%r929, %r929, %r557;
	ld.global.u32 	%r558, [%rd6+8];
	xor.b32  	%r928, %r928, %r558;
	ld.global.u32 	%r559, [%rd6+12];
	xor.b32  	%r927, %r927, %r559;
	ld.global.u32 	%r560, [%rd6+16];
	xor.b32  	%r926, %r926, %r560;
$L__BB0_7:
	and.b32  	%r562, %r552, 2;
	setp.eq.s32 	%p5, %r562, 0;
	@%p5 bra 	$L__BB0_9;
	ld.global.u32 	%r563, [%rd6+20];
	xor.b32  	%r930, %r930, %r563;
	ld.global.u32 	%r564, [%rd6+24];
	xor.b32  	%r929, %r929, %r564;
	ld.global.u32 	%r565, [%rd6+28];
	xor.b32  	%r928, %r928, %r565;
	ld.global.u32 	%r566, [%rd6+32];
	xor.b32  	%r927, %r927, %r566;
	ld.global.u32 	%r567, [%rd6+36];
	xor.b32  	%r926, %r926, %r567;
$L__BB0_9:
	and.b32  	%r569, %r552, 4;
	setp.eq.s32 	%p6, %r569, 0;
	@%p6 bra 	$L__BB0_11;
	ld.global.u32 	%r570, [%rd6+40];
	xor.b32  	%r930, %r930, %r570;
	ld.global.u32 	%r571, [%rd6+44];
	xor.b32  	%r929, %r929, %r571;
	ld.global.u32 	%r572, [%rd6+48];
	xor.b32  	%r928, %r928, %r572;
	ld.global.u32 	%r573, [%rd6+52];
	xor.b32  	%r927, %r927, %r573;
	ld.global.u32 	%r574, [%rd6+56];
	xor.b32  	%r926, %r926, %r574;
$L__BB0_11:
	and.b32  	%r576, %r552, 8;
	setp.eq.s32 	%p7, %r576, 0;
	@%p7 bra 	$L__BB0_13;
	ld.global.u32 	%r577, [%rd6+60];
	xor.b32  	%r930, %r930, %r577;
	ld.global.u32 	%r578, [%rd6+64];
	xor.b32  	%r929, %r929, %r578;
	ld.global.u32 	%r579, [%rd6+68];
	xor.b32  	%r928, %r928, %r579;
	ld.global.u32 	%r580, [%rd6+72];
	xor.b32  	%r927, %r927, %r580;
	ld.global.u32 	%r581, [%rd6+76];
	xor.b32  	%r926, %r926, %r581;
$L__BB0_13:
	and.b32  	%r583, %r552, 16;
	setp.eq.s32 	%p8, %r583, 0;
	@%p8 bra 	$L__BB0_15;
	ld.global.u32 	%r584, [%rd6+80];
	xor.b32  	%r930, %r930, %r584;
	ld.global.u32 	%r585, [%rd6+84];
	xor.b32  	%r929, %r929, %r585;
	ld.global.u32 	%r586, [%rd6+88];
	xor.b32  	%r928, %r928, %r586;
	ld.global.u32 	%r587, [%rd6+92];
	xor.b32  	%r927, %r927, %r587;
	ld.global.u32 	%r588, [%rd6+96];
	xor.b32  	%r926, %r926, %r588;
$L__BB0_15:
	and.b32  	%r590, %r552, 32;
	setp.eq.s32 	%p9, %r590, 0;
	@%p9 bra 	$L__BB0_17;
	ld.global.u32 	%r591, [%rd6+100];
	xor.b32  	%r930, %r930, %r591;
	ld.global.u32 	%r592, [%rd6+104];
	xor.b32  	%r929, %r929, %r592;
	ld.global.u32 	%r593, [%rd6+108];
	xor.b32  	%r928, %r928, %r593;
	ld.global.u32 	%r594, [%rd6+112];
	xor.b32  	%r927, %r927, %r594;
	ld.global.u32 	%r595, [%rd6+116];
	xor.b32  	%r926, %r926, %r595;
$L__BB0_17:
	and.b32  	%r597, %r552, 64;
	setp.eq.s32 	%p10, %r597, 0;
	@%p10 bra 	$L__BB0_19;
	ld.global.u32 	%r598, [%rd6+120];
	xor.b32  	%r930, %r930, %r598;
	ld.global.u32 	%r599, [%rd6+124];
	xor.b32  	%r929, %r929, %r599;
	ld.global.u32 	%r600, [%rd6+128];
	xor.b32  	%r928, %r928, %r600;
	ld.global.u32 	%r601, [%rd6+132];
	xor.b32  	%r927, %r927, %r601;
	ld.global.u32 	%r602, [%rd6+136];
	xor.b32  	%r926, %r926, %r602;
$L__BB0_19:
	and.b32  	%r604, %r552, 128;
	setp.eq.s32 	%p11, %r604, 0;
	@%p11 bra 	$L__BB0_21;
	ld.global.u32 	%r605, [%rd6+140];
	xor.b32  	%r930, %r930, %r605;
	ld.global.u32 	%r606, [%rd6+144];
	xor.b32  	%r929, %r929, %r606;
	ld.global.u32 	%r607, [%rd6+148];
	xor.b32  	%r928, %r928, %r607;
	ld.global.u32 	%r608, [%rd6+152];
	xor.b32  	%r927, %r927, %r608;
	ld.global.u32 	%r609, [%rd6+156];
	xor.b32  	%r926, %r926, %r609;
$L__BB0_21:
	and.b32  	%r611, %r552, 256;
	setp.eq.s32 	%p12, %r611, 0;
	@%p12 bra 	$L__BB0_23;
	ld.global.u32 	%r612, [%rd6+160];
	xor.b32  	%r930, %r930, %r612;
	ld.global.u32 	%r613, [%rd6+164];
	xor.b32  	%r929, %r929, %r613;
	ld.global.u32 	%r614, [%rd6+168];
	xor.b32  	%r928, %r928, %r614;
	ld.global.u32 	%r615, [%rd6+172];
	xor.b32  	%r927, %r927, %r615;
	ld.global.u32 	%r616, [%rd6+176];
	xor.b32  	%r926, %r926, %r616;
$L__BB0_23:
	and.b32  	%r618, %r552, 512;
	setp.eq.s32 	%p13, %r618, 0;
	@%p13 bra 	$L__BB0_25;
	ld.global.u32 	%r619, [%rd6+180];
	xor.b32  	%r930, %r930, %r619;
	ld.global.u32 	%r620, [%rd6+184];
	xor.b32  	%r929, %r929, %r620;
	ld.global.u32 	%r621, [%rd6+188];
	xor.b32  	%r928, %r928, %r621;
	ld.global.u32 	%r622, [%rd6+192];
	xor.b32  	%r927, %r927, %r622;
	ld.global.u32 	%r623, [%rd6+196];
	xor.b32  	%r926, %r926, %r623;
$L__BB0_25:
	and.b32  	%r625, %r552, 1024;
	setp.eq.s32 	%p14, %r625, 0;
	@%p14 bra 	$L__BB0_27;
	ld.global.u32 	%r626, [%rd6+200];
	xor.b32  	%r930, %r930, %r626;
	ld.global.u32 	%r627, [%rd6+204];
	xor.b32  	%r929, %r929, %r627;
	ld.global.u32 	%r628, [%rd6+208];
	xor.b32  	%r928, %r928, %r628;
	ld.global.u32 	%r629, [%rd6+212];
	xor.b32  	%r927, %r927, %r629;
	ld.global.u32 	%r630, [%rd6+216];
	xor.b32  	%r926, %r926, %r630;
$L__BB0_27:
	and.b32  	%r632, %r552, 2048;
	setp.eq.s32 	%p15, %r632, 0;
	@%p15 bra 	$L__BB0_29;
	ld.global.u32 	%r633, [%rd6+220];
	xor.b32  	%r930, %r930, %r633;
	ld.global.u32 	%r634, [%rd6+224];
	xor.b32  	%r929, %r929, %r634;
	ld.global.u32 	%r635, [%rd6+228];
	xor.b32  	%r928, %r928, %r635;
	ld.global.u32 	%r636, [%rd6+232];
	xor.b32  	%r927, %r927, %r636;
	ld.global.u32 	%r637, [%rd6+236];
	xor.b32  	%r926, %r926, %r637;
$L__BB0_29:
	and.b32  	%r639, %r552, 4096;
	setp.eq.s32 	%p16, %r639, 0;
	@%p16 bra 	$L__BB0_31;
	ld.global.u32 	%r640, [%rd6+240];
	xor.b32  	%r930, %r930, %r640;
	ld.global.u32 	%r641, [%rd6+244];
	xor.b32  	%r929, %r929, %r641;
	ld.global.u32 	%r642, [%rd6+248];
	xor.b32  	%r928, %r928, %r642;
	ld.global.u32 	%r643, [%rd6+252];
	xor.b32  	%r927, %r927, %r643;
	ld.global.u32 	%r644, [%rd6+256];
	xor.b32  	%r926, %r926, %r644;
$L__BB0_31:
	and.b32  	%r646, %r552, 8192;
	setp.eq.s32 	%p17, %r646, 0;
	@%p17 bra 	$L__BB0_33;
	ld.global.u32 	%r647, [%rd6+260];
	xor.b32  	%r930, %r930, %r647;
	ld.global.u32 	%r648, [%rd6+264];
	xor.b32  	%r929, %r929, %r648;
	ld.global.u32 	%r649, [%rd6+268];
	xor.b32  	%r928, %r928, %r649;
	ld.global.u32 	%r650, [%rd6+272];
	xor.b32  	%r927, %r927, %r650;
	ld.global.u32 	%r651, [%rd6+276];
	xor.b32  	%r926, %r926, %r651;
$L__BB0_33:
	and.b32  	%r653, %r552, 16384;
	setp.eq.s32 	%p18, %r653, 0;
	@%p18 bra 	$L__BB0_35;
	ld.global.u32 	%r654, [%rd6+280];
	xor.b32  	%r930, %r930, %r654;
	ld.global.u32 	%r655, [%rd6+284];
	xor.b32  	%r929, %r929, %r655;
	ld.global.u32 	%r656, [%rd6+288];
	xor.b32  	%r928, %r928, %r656;
	ld.global.u32 	%r657, [%rd6+292];
	xor.b32  	%r927, %r927, %r657;
	ld.global.u32 	%r658, [%rd6+296];
	xor.b32  	%r926, %r926, %r658;
$L__BB0_35:
	and.b32  	%r660, %r552, 32768;
	setp.eq.s32 	%p19, %r660, 0;
	@%p19 bra 	$L__BB0_37;
	ld.global.u32 	%r661, [%rd6+300];
	xor.b32  	%r930, %r930, %r661;
	ld.global.u32 	%r662, [%rd6+304];
	xor.b32  	%r929, %r929, %r662;
	ld.global.u32 	%r663, [%rd6+308];
	xor.b32  	%r928, %r928, %r663;
	ld.global.u32 	%r664, [%rd6+312];
	xor.b32  	%r927, %r927, %r664;
	ld.global.u32 	%r665, [%rd6+316];
	xor.b32  	%r926, %r926, %r665;
$L__BB0_37:
	add.s32 	%r925, %r925, 16;
	setp.ne.s32 	%p20, %r925, 32;
	@%p20 bra 	$L__BB0_5;
	mad.lo.s32 	%r666, %r919, -31, %r11;
	add.s32 	%r919, %r666, 1;
	setp.ne.s32 	%p21, %r919, 5;
	@%p21 bra 	$L__BB0_4;
	st.local.u32 	[%rd1+4], %r930;
	st.local.v2.u32 	[%rd1+8], {%r929, %r928};
	st.local.v2.u32 	[%rd1+16], {%r927, %r926};
	setp.eq.s64 	%p22, %rd4, 1;
	@%p22 bra 	$L__BB0_114;
	mov.b32 	%r926, 0;
	mov.u32 	%r1019, %r926;
	mov.u32 	%r1020, %r926;
	mov.u32 	%r1021, %r926;
	mov.u32 	%r930, %r926;
	mov.u32 	%r1011, %r926;
$L__BB0_41:
	mul.wide.u32 	%rd17, %r1011, 4;
	add.s64 	%rd18, %rd1, %rd17;
	ld.local.u32 	%r186, [%rd18+4];
	shl.b32 	%r187, %r1011, 5;
	mov.b32 	%r1017, 0;
$L__BB0_42:
	.pragma "nounroll";
	shr.u32 	%r669, %r186, %r1017;
	and.b32  	%r670, %r669, 1;
	setp.eq.b32 	%p23, %r670, 1;
	not.pred 	%p24, %p23;
	add.s32 	%r671, %r187, %r1017;
	mul.lo.s32 	%r672, %r671, 5;
	mul.wide.u32 	%rd19, %r672, 4;
	add.s64 	%rd7, %rd5, %rd19;
	@%p24 bra 	$L__BB0_44;
	ld.global.u32 	%r673, [%rd7];
	xor.b32  	%r930, %r930, %r673;
	ld.global.u32 	%r674, [%rd7+4];
	xor.b32  	%r1021, %r1021, %r674;
	ld.global.u32 	%r675, [%rd7+8];
	xor.b32  	%r1020, %r1020, %r675;
	ld.global.u32 	%r676, [%rd7+12];
	xor.b32  	%r1019, %r1019, %r676;
	ld.global.u32 	%r677, [%rd7+16];
	xor.b32  	%r926, %r926, %r677;
$L__BB0_44:
	and.b32  	%r679, %r669, 2;
	setp.eq.s32 	%p25, %r679, 0;
	@%p25 bra 	$L__BB0_46;
	ld.global.u32 	%r680, [%rd7+20];
	xor.b32  	%r930, %r930, %r680;
	ld.global.u32 	%r681, [%rd7+24];
	xor.b32  	%r1021, %r1021, %r681;
	ld.global.u32 	%r682, [%rd7+28];
	xor.b32  	%r1020, %r1020, %r682;
	ld.global.u32 	%r683, [%rd7+32];
	xor.b32  	%r1019, %r1019, %r683;
	ld.global.u32 	%r684, [%rd7+36];
	xor.b32  	%r926, %r926, %r684;
$L__BB0_46:
	and.b32  	%r686, %r669, 4;
	setp.eq.s32 	%p26, %r686, 0;
	@%p26 bra 	$L__BB0_48;
	ld.global.u32 	%r687, [%rd7+40];
	xor.b32  	%r930, %r930, %r687;
	ld.global.u32 	%r688, [%rd7+44];
	xor.b32  	%r1021, %r1021, %r688;
	ld.global.u32 	%r689, [%rd7+48];
	xor.b32  	%r1020, %r1020, %r689;
	ld.global.u32 	%r690, [%rd7+52];
	xor.b32  	%r1019, %r1019, %r690;
	ld.global.u32 	%r691, [%rd7+56];
	xor.b32  	%r926, %r926, %r691;
$L__BB0_48:
	and.b32  	%r693, %r669, 8;
	setp.eq.s32 	%p27, %r693, 0;
	@%p27 bra 	$L__BB0_50;
	ld.global.u32 	%r694, [%rd7+60];
	xor.b32  	%r930, %r930, %r694;
	ld.global.u32 	%r695, [%rd7+64];
	xor.b32  	%r1021, %r1021, %r695;
	ld.global.u32 	%r696, [%rd7+68];
	xor.b32  	%r1020, %r1020, %r696;
	ld.global.u32 	%r697, [%rd7+72];
	xor.b32  	%r1019, %r1019, %r697;
	ld.global.u32 	%r698, [%rd7+76];
	xor.b32  	%r926, %r926, %r698;
$L__BB0_50:
	and.b32  	%r700, %r669, 16;
	setp.eq.s32 	%p28, %r700, 0;
	@%p28 bra 	$L__BB0_52;
	ld.global.u32 	%r701, [%rd7+80];
	xor.b32  	%r930, %r930, %r701;
	ld.global.u32 	%r702, [%rd7+84];
	xor.b32  	%r1021, %r1021, %r702;
	ld.global.u32 	%r703, [%rd7+88];
	xor.b32  	%r1020, %r1020, %r703;
	ld.global.u32 	%r704, [%rd7+92];
	xor.b32  	%r1019, %r1019, %r704;
	ld.global.u32 	%r705, [%rd7+96];
	xor.b32  	%r926, %r926, %r705;
$L__BB0_52:
	and.b32  	%r707, %r669, 32;
	setp.eq.s32 	%p29, %r707, 0;
	@%p29 bra 	$L__BB0_54;
	ld.global.u32 	%r708, [%rd7+100];
	xor.b32  	%r930, %r930, %r708;
	ld.global.u32 	%r709, [%rd7+104];
	xor.b32  	%r1021, %r1021, %r709;
	ld.global.u32 	%r710, [%rd7+108];
	xor.b32  	%r1020, %r1020, %r710;
	ld.global.u32 	%r711, [%rd7+112];
	xor.b32  	%r1019, %r1019, %r711;
	ld.global.u32 	%r712, [%rd7+116];
	xor.b32  	%r926, %r926, %r712;
$L__BB0_54:
	and.b32  	%r714, %r669, 64;
	setp.eq.s32 	%p30, %r714, 0;
	@%p30 bra 	$L__BB0_56;
	ld.global.u32 	%r715, [%rd7+120];
	xor.b32  	%r930, %r930, %r715;
	ld.global.u32 	%r716, [%rd7+124];
	xor.b32  	%r1021, %r1021, %r716;
	ld.global.u32 	%r717, [%rd7+128];
	xor.b32  	%r1020, %r1020, %r717;
	ld.global.u32 	%r718, [%rd7+132];
	xor.b32  	%r1019, %r1019, %r718;
	ld.global.u32 	%r719, [%rd7+136];
	xor.b32  	%r926, %r926, %r719;
$L__BB0_56:
	and.b32  	%r721, %r669, 128;
	setp.eq.s32 	%p31, %r721, 0;
	@%p31 bra 	$L__BB0_58;
	ld.global.u32 	%r722, [%rd7+140];
	xor.b32  	%r930, %r930, %r722;
	ld.global.u32 	%r723, [%rd7+144];
	xor.b32  	%r1021, %r1021, %r723;
	ld.global.u32 	%r724, [%rd7+148];
	xor.b32  	%r1020, %r1020, %r724;
	ld.global.u32 	%r725, [%rd7+152];
	xor.b32  	%r1019, %r1019, %r725;
	ld.global.u32 	%r726, [%rd7+156];
	xor.b32  	%r926, %r926, %r726;
$L__BB0_58:
	and.b32  	%r728, %r669, 256;
	setp.eq.s32 	%p32, %r728, 0;
	@%p32 bra 	$L__BB0_60;
	ld.global.u32 	%r729, [%rd7+160];
	xor.b32  	%r930, %r930, %r729;
	ld.global.u32 	%r730, [%rd7+164];
	xor.b32  	%r1021, %r1021, %r730;
	ld.global.u32 	%r731, [%rd7+168];
	xor.b32  	%r1020, %r1020, %r731;
	ld.global.u32 	%r732, [%rd7+172];
	xor.b32  	%r1019, %r1019, %r732;
	ld.global.u32 	%r733, [%rd7+176];
	xor.b32  	%r926, %r926, %r733;
$L__BB0_60:
	and.b32  	%r735, %r669, 512;
	setp.eq.s32 	%p33, %r735, 0;
	@%p33 bra 	$L__BB0_62;
	ld.global.u32 	%r736, [%rd7+180];
	xor.b32  	%r930, %r930, %r736;
	ld.global.u32 	%r737, [%rd7+184];
	xor.b32  	%r1021, %r1021, %r737;
	ld.global.u32 	%r738, [%rd7+188];
	xor.b32  	%r1020, %r1020, %r738;
	ld.global.u32 	%r739, [%rd7+192];
	xor.b32  	%r1019, %r1019, %r739;
	ld.global.u32 	%r740, [%rd7+196];
	xor.b32  	%r926, %r926, %r740;
$L__BB0_62:
	and.b32  	%r742, %r669, 1024;
	setp.eq.s32 	%p34, %r742, 0;
	@%p34 bra 	$L__BB0_64;
	ld.global.u32 	%r743, [%rd7+200];
	xor.b32  	%r930, %r930, %r743;
	ld.global.u32 	%r744, [%rd7+204];
	xor.b32  	%r1021, %r1021, %r744;
	ld.global.u32 	%r745, [%rd7+208];
	xor.b32  	%r1020, %r1020, %r745;
	ld.global.u32 	%r746, [%rd7+212];
	xor.b32  	%r1019, %r1019, %r746;
	ld.global.u32 	%r747, [%rd7+216];
	xor.b32  	%r926, %r926, %r747;
$L__BB0_64:
	and.b32  	%r749, %r669, 2048;
	setp.eq.s32 	%p35, %r749, 0;
	@%p35 bra 	$L__BB0_66;
	ld.global.u32 	%r750, [%rd7+220];
	xor.b32  	%r930, %r930, %r750;
	ld.global.u32 	%r751, [%rd7+224];
	xor.b32  	%r1021, %r1021, %r751;
	ld.global.u32 	%r752, [%rd7+228];
	xor.b32  	%r1020, %r1020, %r752;
	ld.global.u32 	%r753, [%rd7+232];
	xor.b32  	%r1019, %r1019, %r753;
	ld.global.u32 	%r754, [%rd7+236];
	xor.b32  	%r926, %r926, %r754;
$L__BB0_66:
	and.b32  	%r756, %r669, 4096;
	setp.eq.s32 	%p36, %r756, 0;
	@%p36 bra 	$L__BB0_68;
	ld.global.u32 	%r757, [%rd7+240];
	xor.b32  	%r930, %r930, %r757;
	ld.global.u32 	%r758, [%rd7+244];
	xor.b32  	%r1021, %r1021, %r758;
	ld.global.u32 	%r759, [%rd7+248];
	xor.b32  	%r1020, %r1020, %r759;
	ld.global.u32 	%r760, [%rd7+252];
	xor.b32  	%r1019, %r1019, %r760;
	ld.global.u32 	%r761, [%rd7+256];
	xor.b32  	%r926, %r926, %r761;
$L__BB0_68:
	and.b32  	%r763, %r669, 8192;
	setp.eq.s32 	%p37, %r763, 0;
	@%p37 bra 	$L__BB0_70;
	ld.global.u32 	%r764, [%rd7+260];
	xor.b32  	%r930, %r930, %r764;
	ld.global.u32 	%r765, [%rd7+264];
	xor.b32  	%r1021, %r1021, %r765;
	ld.global.u32 	%r766, [%rd7+268];
	xor.b32  	%r1020, %r1020, %r766;
	ld.global.u32 	%r767, [%rd7+272];
	xor.b32  	%r1019, %r1019, %r767;
	ld.global.u32 	%r768, [%rd7+276];
	xor.b32  	%r926, %r926, %r768;
$L__BB0_70:
	and.b32  	%r770, %r669, 16384;
	setp.eq.s32 	%p38, %r770, 0;
	@%p38 bra 	$L__BB0_72;
	ld.global.u32 	%r771, [%rd7+280];
	xor.b32  	%r930, %r930, %r771;
	ld.global.u32 	%r772, [%rd7+284];
	xor.b32  	%r1021, %r1021, %r772;
	ld.global.u32 	%r773, [%rd7+288];
	xor.b32  	%r1020, %r1020, %r773;
	ld.global.u32 	%r774, [%rd7+292];
	xor.b32  	%r1019, %r1019, %r774;
	ld.global.u32 	%r775, [%rd7+296];
	xor.b32  	%r926, %r926, %r775;
$L__BB0_72:
	and.b32  	%r777, %r669, 32768;
	setp.eq.s32 	%p39, %r777, 0;
	@%p39 bra 	$L__BB0_74;
	ld.global.u32 	%r778, [%rd7+300];
	xor.b32  	%r930, %r930, %r778;
	ld.global.u32 	%r779, [%rd7+304];
	xor.b32  	%r1021, %r1021, %r779;
	ld.global.u32 	%r780, [%rd7+308];
	xor.b32  	%r1020, %r1020, %r780;
	ld.global.u32 	%r781, [%rd7+312];
	xor.b32  	%r1019, %r1019, %r781;
	ld.global.u32 	%r782, [%rd7+316];
	xor.b32  	%r926, %r926, %r782;
$L__BB0_74:
	add.s32 	%r1017, %r1017, 16;
	setp.ne.s32 	%p40, %r1017, 32;
	@%p40 bra 	$L__BB0_42;
	mad.lo.s32 	%r783, %r1011, -31, %r187;
	add.s32 	%r1011, %r783, 1;
	setp.ne.s32 	%p41, %r1011, 5;
	@%p41 bra 	$L__BB0_41;
	st.local.u32 	[%rd1+4], %r930;
	st.local.v2.u32 	[%rd1+8], {%r1021, %r1020};
	st.local.v2.u32 	[%rd1+16], {%r1019, %r926};
	setp.ne.s64 	%p42, %rd4, 3;
	@%p42 bra 	$L__BB0_114;
	mov.b32 	%r926, 0;
	mov.u32 	%r1111, %r926;
	mov.u32 	%r1112, %r926;
	mov.u32 	%r1113, %r926;
	mov.u32 	%r930, %r926;
	mov.u32 	%r1103, %r926;
$L__BB0_78:
	mul.wide.u32 	%rd20, %r1103, 4;
	add.s64 	%rd21, %rd1, %rd20;
	ld.local.u32 	%r362, [%rd21+4];
	shl.b32 	%r363, %r1103, 5;
	mov.b32 	%r1109, 0;
$L__BB0_79:
	.pragma "nounroll";
	shr.u32 	%r786, %r362, %r1109;
	and.b32  	%r787, %r786, 1;
	setp.eq.b32 	%p43, %r787, 1;
	not.pred 	%p44, %p43;
	add.s32 	%r788, %r363, %r1109;
	mul.lo.s32 	%r789, %r788, 5;
	mul.wide.u32 	%rd22, %r789, 4;
	add.s64 	%rd8, %rd5, %rd22;
	@%p44 bra 	$L__BB0_81;
	ld.global.u32 	%r790, [%rd8];
	xor.b32  	%r930, %r930, %r790;
	ld.global.u32 	%r791, [%rd8+4];
	xor.b32  	%r1113, %r1113, %r791;
	ld.global.u32 	%r792, [%rd8+8];
	xor.b32  	%r1112, %r1112, %r792;
	ld.global.u32 	%r793, [%rd8+12];
	xor.b32  	%r1111, %r1111, %r793;
	ld.global.u32 	%r794, [%rd8+16];
	xor.b32  	%r926, %r926, %r794;
$L__BB0_81:
	and.b32  	%r796, %r786, 2;
	setp.eq.s32 	%p45, %r796, 0;
	@%p45 bra 	$L__BB0_83;
	ld.global.u32 	%r797, [%rd8+20];
	xor.b32  	%r930, %r930, %r797;
	ld.global.u32 	%r798, [%rd8+24];
	xor.b32  	%r1113, %r1113, %r798;
	ld.global.u32 	%r799, [%rd8+28];
	xor.b32  	%r1112, %r1112, %r799;
	ld.global.u32 	%r800, [%rd8+32];
	xor.b32  	%r1111, %r1111, %r800;
	ld.global.u32 	%r801, [%rd8+36];
	xor.b32  	%r926, %r926, %r801;
$L__BB0_83:
	and.b32  	%r803, %r786, 4;
	setp.eq.s32 	%p46, %r803, 0;
	@%p46 bra 	$L__BB0_85;
	ld.global.u32 	%r804, [%rd8+40];
	xor.b32  	%r930, %r930, %r804;
	ld.global.u32 	%r805, [%rd8+44];
	xor.b32  	%r1113, %r1113, %r805;
	ld.global.u32 	%r806, [%rd8+48];
	xor.b32  	%r1112, %r1112, %r806;
	ld.global.u32 	%r807, [%rd8+52];
	xor.b32  	%r1111, %r1111, %r807;
	ld.global.u32 	%r808, [%rd8+56];
	xor.b32  	%r926, %r926, %r808;
$L__BB0_85:
	and.b32  	%r810, %r786, 8;
	setp.eq.s32 	%p47, %r810, 0;
	@%p47 bra 	$L__BB0_87;
	ld.global.u32 	%r811, [%rd8+60];
	xor.b32  	%r930, %r930, %r811;
	ld.global.u32 	%r812, [%rd8+64];
	xor.b32  	%r1113, %r1113, %r812;
	ld.global.u32 	%r813, [%rd8+68];
	xor.b32  	%r1112, %r1112, %r813;
	ld.global.u32 	%r814, [%rd8+72];
	xor.b32  	%r1111, %r1111, %r814;
	ld.global.u32 	%r815, [%rd8+76];
	xor.b32  	%r926, %r926, %r815;
$L__BB0_87:
	and.b32  	%r817, %r786, 16;
	setp.eq.s32 	%p48, %r817, 0;
	@%p48 bra 	$L__BB0_89;
	ld.global.u32 	%r818, [%rd8+80];
	xor.b32  	%r930, %r930, %r818;
	ld.global.u32 	%r819, [%rd8+84];
	xor.b32  	%r1113, %r1113, %r819;
	ld.global.u32 	%r820, [%rd8+88];
	xor.b32  	%r1112, %r1112, %r820;
	ld.global.u32 	%r821, [%rd8+92];
	xor.b32  	%r1111, %r1111, %r821;
	ld.global.u32 	%r822, [%rd8+96];
	xor.b32  	%r926, %r926, %r822;
$L__BB0_89:
	and.b32  	%r824, %r786, 32;
	setp.eq.s32 	%p49, %r824, 0;
	@%p49 bra 	$L__BB0_91;
	ld.global.u32 	%r825, [%rd8+100];
	xor.b32  	%r930, %r930, %r825;
	ld.global.u32 	%r826, [%rd8+104];
	xor.b32  	%r1113, %r1113, %r826;
	ld.global.u32 	%r827, [%rd8+108];
	xor.b32  	%r1112, %r1112, %r827;
	ld.global.u32 	%r828, [%rd8+112];
	xor.b32  	%r1111, %r1111, %r828;
	ld.global.u32 	%r829, [%rd8+116];
	xor.b32  	%r926, %r926, %r829;
$L__BB0_91:
	and.b32  	%r831, %r786, 64;
	setp.eq.s32 	%p50, %r831, 0;
	@%p50 bra 	$L__BB0_93;
	ld.global.u32 	%r832, [%rd8+120];
	xor.b32  	%r930, %r930, %r832;
	ld.global.u32 	%r833, [%rd8+124];
	xor.b32  	%r1113, %r1113, %r833;
	ld.global.u32 	%r834, [%rd8+128];
	xor.b32  	%r1112, %r1112, %r834;
	ld.global.u32 	%r835, [%rd8+132];
	xor.b32  	%r1111, %r1111, %r835;
	ld.global.u32 	%r836, [%rd8+136];
	xor.b32  	%r926, %r926, %r836;
$L__BB0_93:
	and.b32  	%r838, %r786, 128;
	setp.eq.s32 	%p51, %r838, 0;
	@%p51 bra 	$L__BB0_95;
	ld.global.u32 	%r839, [%rd8+140];
	xor.b32  	%r930, %r930, %r839;
	ld.global.u32 	%r840, [%rd8+144];
	xor.b32  	%r1113, %r1113, %r840;
	ld.global.u32 	%r841, [%rd8+148];
	xor.b32  	%r1112, %r1112, %r841;
	ld.global.u32 	%r842, [%rd8+152];
	xor.b32  	%r1111, %r1111, %r842;
	ld.global.u32 	%r843, [%rd8+156];
	xor.b32  	%r926, %r926, %r843;
$L__BB0_95:
	and.b32  	%r845, %r786, 256;
	setp.eq.s32 	%p52, %r845, 0;
	@%p52 bra 	$L__BB0_97;
	ld.global.u32 	%r846, [%rd8+160];
	xor.b32  	%r930, %r930, %r846;
	ld.global.u32 	%r847, [%rd8+164];
	xor.b32  	%r1113, %r1113, %r847;
	ld.global.u32 	%r848, [%rd8+168];
	xor.b32  	%r1112, %r1112, %r848;
	ld.global.u32 	%r849, [%rd8+172];
	xor.b32  	%r1111, %r1111, %r849;
	ld.global.u32 	%r850, [%rd8+176];
	xor.b32  	%r926, %r926, %r850;
$L__BB0_97:
	and.b32  	%r852, %r786, 512;
	setp.eq.s32 	%p53, %r852, 0;
	@%p53 bra 	$L__BB0_99;
	ld.global.u32 	%r853, [%rd8+180];
	xor.b32  	%r930, %r930, %r853;
	ld.global.u32 	%r854, [%rd8+184];
	xor.b32  	%r1113, %r1113, %r854;
	ld.global.u32 	%r855, [%rd8+188];
	xor.b32  	%r1112, %r1112, %r855;
	ld.global.u32 	%r856, [%rd8+192];
	xor.b32  	%r1111, %r1111, %r856;
	ld.global.u32 	%r857, [%rd8+196];
	xor.b32  	%r926, %r926, %r857;
$L__BB0_99:
	and.b32  	%r859, %r786, 1024;
	setp.eq.s32 	%p54, %r859, 0;
	@%p54 bra 	$L__BB0_101;
	ld.global.u32 	%r860, [%rd8+200];
	xor.b32  	%r930, %r930, %r860;
	ld.global.u32 	%r861, [%rd8+204];
	xor.b32  	%r1113, %r1113, %r861;
	ld.global.u32 	%r862, [%rd8+208];
	xor.b32  	%r1112, %r1112, %r862;
	ld.global.u32 	%r863, [%rd8+212];
	xor.b32  	%r1111, %r1111, %r863;
	ld.global.u32 	%r864, [%rd8+216];
	xor.b32  	%r926, %r926, %r864;
$L__BB0_101:
	and.b32  	%r866, %r786, 2048;
	setp.eq.s32 	%p55, %r866, 0;
	@%p55 bra 	$L__BB0_103;
	ld.global.u32 	%r867, [%rd8+220];
	xor.b32  	%r930, %r930, %r867;
	ld.global.u32 	%r868, [%rd8+224];
	xor.b32  	%r1113, %r1113, %r868;
	ld.global.u32 	%r869, [%rd8+228];
	xor.b32  	%r1112, %r1112, %r869;
	ld.global.u32 	%r870, [%rd8+232];
	xor.b32  	%r1111, %r1111, %r870;
	ld.global.u32 	%r871, [%rd8+236];
	xor.b32  	%r926, %r926, %r871;
$L__BB0_103:
	and.b32  	%r873, %r786, 4096;
	setp.eq.s32 	%p56, %r873, 0;
	@%p56 bra 	$L__BB0_105;
	ld.global.u32 	%r874, [%rd8+240];
	xor.b32  	%r930, %r930, %r874;
	ld.global.u32 	%r875, [%rd8+244];
	xor.b32  	%r1113, %r1113, %r875;
	ld.global.u32 	%r876, [%rd8+248];
	xor.b32  	%r1112, %r1112, %r876;
	ld.global.u32 	%r877, [%rd8+252];
	xor.b32  	%r1111, %r1111, %r877;
	ld.global.u32 	%r878, [%rd8+256];
	xor.b32  	%r926, %r926, %r878;
$L__BB0_105:
	and.b32  	%r880, %r786, 8192;
	setp.eq.s32 	%p57, %r880, 0;
	@%p57 bra 	$L__BB0_107;
	ld.global.u32 	%r881, [%rd8+260];
	xor.b32  	%r930, %r930, %r881;
	ld.global.u32 	%r882, [%rd8+264];
	xor.b32  	%r1113, %r1113, %r882;
	ld.global.u32 	%r883, [%rd8+268];
	xor.b32  	%r1112, %r1112, %r883;
	ld.global.u32 	%r884, [%rd8+272];
	xor.b32  	%r1111, %r1111, %r884;
	ld.global.u32 	%r885, [%rd8+276];
	xor.b32  	%r926, %r926, %r885;
$L__BB0_107:
	and.b32  	%r887, %r786, 16384;
	setp.eq.s32 	%p58, %r887, 0;
	@%p58 bra 	$L__BB0_109;
	ld.global.u32 	%r888, [%rd8+280];
	xor.b32  	%r930, %r930, %r888;
	ld.global.u32 	%r889, [%rd8+284];
	xor.b32  	%r1113, %r1113, %r889;
	ld.global.u32 	%r890, [%rd8+288];
	xor.b32  	%r1112, %r1112, %r890;
	ld.global.u32 	%r891, [%rd8+292];
	xor.b32  	%r1111, %r1111, %r891;
	ld.global.u32 	%r892, [%rd8+296];
	xor.b32  	%r926, %r926, %r892;
$L__BB0_109:
	and.b32  	%r894, %r786, 32768;
	setp.eq.s32 	%p59, %r894, 0;
	@%p59 bra 	$L__BB0_111;
	ld.global.u32 	%r895, [%rd8+300];
	xor.b32  	%r930, %r930, %r895;
	ld.global.u32 	%r896, [%rd8+304];
	xor.b32  	%r1113, %r1113, %r896;
	ld.global.u32 	%r897, [%rd8+308];
	xor.b32  	%r1112, %r1112, %r897;
	ld.global.u32 	%r898, [%rd8+312];
	xor.b32  	%r1111, %r1111, %r898;
	ld.global.u32 	%r899, [%rd8+316];
	xor.b32  	%r926, %r926, %r899;
$L__BB0_111:
	add.s32 	%r1109, %r1109, 16;
	setp.ne.s32 	%p60, %r1109, 32;
	@%p60 bra 	$L__BB0_79;
	mad.lo.s32 	%r900, %r1103, -31, %r363;
	add.s32 	%r1103, %r900, 1;
	setp.ne.s32 	%p61, %r1103, 5;
	@%p61 bra 	$L__BB0_78;
	st.local.u32 	[%rd1+4], %r930;
	st.local.v2.u32 	[%rd1+8], {%r1113, %r1112};
	st.local.v2.u32 	[%rd1+16], {%r1111, %r926};
$L__BB0_114:
	shr.u64 	%rd26, %rd3, 2;
	add.s32 	%r913, %r913, 1;
	setp.gt.u64 	%p62, %rd3, 3;
	@%p62 bra 	$L__BB0_2;
$L__BB0_115:
	cvt.u32.u64 	%r901, %rd2;
	cvta.to.global.u64 	%rd23, %rd10;
	shr.u32 	%r902, %r930, 2;
	xor.b32  	%r903, %r902, %r930;
	shl.b32 	%r904, %r926, 4;
	shl.b32 	%r905, %r903, 1;
	xor.b32  	%r906, %r905, %r904;
	xor.b32  	%r907, %r906, %r903;
	xor.b32  	%r908, %r907, %r926;
	mad.lo.s32 	%r909, %r901, 362437, %r908;
	add.s32 	%r910, %r909, 717346202;
	cvt.rn.f32.u32 	%f1, %r910;
	fma.rn.f32 	%f2, %f1, 0f2F800000, 0f2F000000;
	cvt.f64.f32 	%fd1, %f2;
	shl.b64 	%rd24, %rd2, 3;
	add.s64 	%rd25, %rd23, %rd24;
	st.global.f64 	[%rd25], %fd1;
	ret;

}
	// .globl	_Z13init_particlePdS_S_S_
.visible .entry _Z13init_particlePdS_S_S_(
	.param .u64 .ptr .align 1 _Z13init_particlePdS_S_S__param_0,
	.param .u64 .ptr .align 1 _Z13init_particlePdS_S_S__param_1,
	.param .u64 .ptr .align 1 _Z13init_particlePdS_S_S__param_2,
	.param .u64 .ptr .align 1 _Z13init_particlePdS_S_S__param_3
)
{
	.reg .b32 	%r<5>;
	.reg .b64 	%rd<13>;
	.reg .b64 	%fd<5>;

	ld.param.u64 	%rd1, [_Z13init_particlePdS_S_S__param_0];
	ld.param.u64 	%rd2, [_Z13init_particlePdS_S_S__param_1];
	ld.param.u64 	%rd3, [_Z13init_particlePdS_S_S__param_2];
	ld.param.u64 	%rd4, [_Z13init_particlePdS_S_S__param_3];
	mov.u32 	%r1, %tid.x;
	mov.u32 	%r2, %ctaid.x;
	mov.u32 	%r3, %ntid.x;
	mad.lo.s32 	%r4, %r2, %r3, %r1;
	cvta.to.global.u64 	%rd5, %rd3;
	cvta.to.global.u64 	%rd6, %rd1;
	cvta.to.global.u64 	%rd7, %rd4;
	cvta.to.global.u64 	%rd8, %rd2;
	ld.global.f64 	%fd1, [%rd5];
	mul.wide.s32 	%rd9, %r4, 8;
	add.s64 	%rd10, %rd6, %rd9;
	st.global.f64 	[%rd10], %fd1;
	add.s64 	%rd11, %rd7, %rd9;
	ld.global.f64 	%fd2, [%rd11];
	add.s64 	%rd12, %rd8, %rd9;
	st.global.f64 	[%rd12], %fd2;
	ld.global.f64 	%fd3, [%rd5+8];
	st.global.f64 	[%rd10+8], %fd3;
	ld.global.f64 	%fd4, [%rd11+8];
	st.global.f64 	[%rd12+8], %fd4;
	ret;

}
	// .globl	_Z3psoPdS_S_ddS_S_S_S_
.visible .entry _Z3psoPdS_S_ddS_S_S_S_(
	.param .u64 .ptr .align 1 _Z3psoPdS_S_ddS_S_S_S__param_0,
	.param .u64 .ptr .align 1 _Z3psoPdS_S_ddS_S_S_S__param_1,
	.param .u64 .ptr .align 1 _Z3psoPdS_S_ddS_S_S_S__param_2,
	.param .f64 _Z3psoPdS_S_ddS_S_S_S__param_3,
	.param .f64 _Z3psoPdS_S_ddS_S_S_S__param_4,
	.param .u64 .ptr .align 1 _Z3psoPdS_S_ddS_S_S_S__param_5,
	.param .u64 .ptr .align 1 _Z3psoPdS_S_ddS_S_S_S__param_6,
	.param .u64 .ptr .align 1 _Z3psoPdS_S_ddS_S_S_S__param_7,
	.param .u64 .ptr .align 1 _Z3psoPdS_S_ddS_S_S_S__param_8
)
{
	.reg .pred 	%p<31>;
	.reg .b32 	%r<31>;
	.reg .b64 	%rd<27>;
	.reg .b64 	%fd<88>;

	ld.param.u64 	%rd12, [_Z3psoPdS_S_ddS_S_S_S__param_0];
	ld.param.u64 	%rd13, [_Z3psoPdS_S_ddS_S_S_S__param_5];
	ld.param.u64 	%rd14, [_Z3psoPdS_S_ddS_S_S_S__param_6];
	ld.param.u64 	%rd15, [_Z3psoPdS_S_ddS_S_S_S__param_7];
	cvta.to.global.u64 	%rd1, %rd14;
	cvta.to.global.u64 	%rd2, %rd13;
	cvta.to.global.u64 	%rd3, %rd15;
	cvta.to.global.u64 	%rd16, %rd12;
	mov.u32 	%r8, %tid.x;
	mov.u32 	%r9, %ctaid.x;
	mov.u32 	%r10, %ntid.x;
	mad.lo.s32 	%r1, %r9, %r10, %r8;
	mov.f64 	%fd30, 0d4000000000000000;
	{
	.reg .b32 %temp; 
	mov.b64 	{%temp, %r2}, %fd30;
	}
	and.b32  	%r3, %r2, 2146435072;
	setp.eq.s32 	%p2, %r3, 1062207488;
	setp.lt.s32 	%p4, %r2, 0;
	selp.b32 	%r4, 0, 2146435072, %p4;
	and.b32  	%r11, %r2, 2147483647;
	setp.ne.s32 	%p5, %r11, 1071644672;
	and.pred  	%p1, %p2, %p5;
	or.b32  	%r5, %r4, -2147483648;
	mul.wide.s32 	%rd17, %r1, 8;
	add.s64 	%rd4, %rd16, %rd17;
	ld.global.f64 	%fd1, [%rd4];
	{
	.reg .b32 %temp; 
	mov.b64 	{%temp, %r6}, %fd1;
	}
	abs.f64 	%fd2, %fd1;
	{ // callseq 0, 0
	.param .b64 param0;
	st.param.f64 	[param0], %fd2;
	.param .b64 retval0;
	call.uni (retval0), 
	__internal_accurate_pow, 
	(
	param0
	);
	ld.param.f64 	%fd31, [retval0];
	} // callseq 0
	setp.lt.s32 	%p6, %r6, 0;
	neg.f64 	%fd33, %fd31;
	selp.f64 	%fd34, %fd33, %fd31, %p2;
	selp.f64 	%fd35, %fd34, %fd31, %p6;
	setp.eq.f64 	%p7, %fd1, 0d0000000000000000;
	selp.b32 	%r12, %r6, 0, %p2;
	or.b32  	%r13, %r12, 2146435072;
	selp.b32 	%r14, %r13, %r12, %p4;
	mov.b32 	%r15, 0;
	mov.b64 	%fd36, {%r15, %r14};
	selp.f64 	%fd79, %fd36, %fd35, %p7;
	add.f64 	%fd37, %fd1, 0d4000000000000000;
	{
	.reg .b32 %temp; 
	mov.b64 	{%temp, %r16}, %fd37;
	}
	and.b32  	%r17, %r16, 2146435072;
	setp.ne.s32 	%p8, %r17, 2146435072;
	@%p8 bra 	$L__BB2_5;
	setp.num.f64 	%p9, %fd1, %fd1;
	@%p9 bra 	$L__BB2_3;
	mov.f64 	%fd38, 0d4000000000000000;
	add.rn.f64 	%fd79, %fd1, %fd38;
	bra.uni 	$L__BB2_5;
$L__BB2_3:
	setp.neu.f64 	%p10, %fd2, 0d7FF0000000000000;
	@%p10 bra 	$L__BB2_5;
	setp.lt.s32 	%p11, %r6, 0;
	selp.b32 	%r18, %r5, %r4, %p1;
	selp.b32 	%r19, %r18, %r4, %p11;
	mov.b32 	%r20, 0;
	mov.b64 	%fd79, {%r20, %r19};
$L__BB2_5:
	setp.lt.s32 	%p12, %r2, 0;
	setp.eq.s32 	%p13, %r3, 1062207488;
	ld.global.f64 	%fd7, [%rd4+8];
	{
	.reg .b32 %temp; 
	mov.b64 	{%temp, %r7}, %fd7;
	}
	abs.f64 	%fd8, %fd7;
	{ // callseq 1, 0
	.param .b64 param0;
	st.param.f64 	[param0], %fd8;
	.param .b64 retval0;
	call.uni (retval0), 
	__internal_accurate_pow, 
	(
	param0
	);
	ld.param.f64 	%fd39, [retval0];
	} // callseq 1
	setp.lt.s32 	%p15, %r7, 0;
	neg.f64 	%fd41, %fd39;
	selp.f64 	%fd42, %fd41, %fd39, %p13;
	selp.f64 	%fd43, %fd42, %fd39, %p15;
	setp.eq.f64 	%p16, %fd7, 0d0000000000000000;
	selp.b32 	%r21, %r7, 0, %p13;
	or.b32  	%r22, %r21, 2146435072;
	selp.b32 	%r23, %r22, %r21, %p12;
	mov.b32 	%r24, 0;
	mov.b64 	%fd44, {%r24, %r23};
	selp.f64 	%fd80, %fd44, %fd43, %p16;
	add.f64 	%fd45, %fd7, 0d4000000000000000;
	{
	.reg .b32 %temp; 
	mov.b64 	{%temp, %r25}, %fd45;
	}
	and.b32  	%r26, %r25, 2146435072;
	setp.ne.s32 	%p17, %r26, 2146435072;
	@%p17 bra 	$L__BB2_10;
	setp.nan.f64 	%p18, %fd7, %fd7;
	@%p18 bra 	$L__BB2_9;
	setp.neu.f64 	%p19, %fd8, 0d7FF0000000000000;
	@%p19 bra 	$L__BB2_10;
	setp.lt.s32 	%p20, %r7, 0;
	selp.b32 	%r28, %r5, %r4, %p1;
	selp.b32 	%r29, %r28, %r4, %p20;
	mov.b32 	%r30, 0;
	mov.b64 	%fd80, {%r30, %r29};
	bra.uni 	$L__BB2_10;
$L__BB2_9:
	mov.f64 	%fd46, 0d4000000000000000;
	add.rn.f64 	%fd80, %fd7, %fd46;
$L__BB2_10:
	ld.param.f64 	%fd81, [_Z3psoPdS_S_ddS_S_S_S__param_3];
	ld.param.u64 	%rd25, [_Z3psoPdS_S_ddS_S_S_S__param_2];
	setp.eq.f64 	%p21, %fd7, 0d3FF0000000000000;
	selp.f64 	%fd47, 0d3FF0000000000000, %fd80, %p21;
	add.f64 	%fd48, %fd79, 0d0000000000000000;
	setp.eq.f64 	%p22, %fd1, 0d3FF0000000000000;
	selp.f64 	%fd49, 0d3FF0000000000000, %fd48, %p22;
	add.f64 	%fd13, %fd49, %fd47;
	setp.geu.f64 	%p23, %fd13, %fd81;
	cvta.to.global.u64 	%rd18, %rd25;
	add.s64 	%rd5, %rd18, %rd17;
	@%p23 bra 	$L__BB2_12;
	st.global.f64 	[%rd5], %fd1;
	mov.f64 	%fd81, %fd13;
$L__BB2_12:
	ld.global.f64 	%fd83, [%rd1];
	setp.geu.f64 	%p24, %fd13, %fd83;
	@%p24 bra 	$L__BB2_14;
	ld.global.f64 	%fd50, [%rd4];
	st.global.f64 	[%rd2], %fd50;
	st.global.f64 	[%rd2+8], %fd50;
	st.global.f64 	[%rd1], %fd13;
	mov.f64 	%fd83, %fd13;
$L__BB2_14:
	setp.geu.f64 	%p25, %fd13, %fd81;
	@%p25 bra 	$L__BB2_16;
	ld.global.f64 	%fd51, [%rd4+8];
	st.global.f64 	[%rd5+8], %fd51;
	ld.global.f64 	%fd83, [%rd1];
$L__BB2_16:
	setp.geu.f64 	%p26, %fd13, %fd83;
	@%p26 bra 	$L__BB2_18;
	ld.global.f64 	%fd52, [%rd4+8];
	st.global.f64 	[%rd2], %fd52;
	st.global.f64 	[%rd2+8], %fd52;
	st.global.f64 	[%rd1], %fd13;
$L__BB2_18:
	ld.param.u64 	%rd26, [_Z3psoPdS_S_ddS_S_S_S__param_8];
	ld.param.u64 	%rd24, [_Z3psoPdS_S_ddS_S_S_S__param_1];
	cvta.to.global.u64 	%rd20, %rd26;
	add.s64 	%rd6, %rd20, %rd17;
	ld.global.f64 	%fd53, [%rd4];
	cvta.to.global.u64 	%rd22, %rd24;
	add.s64 	%rd7, %rd22, %rd17;
	ld.global.f64 	%fd54, [%rd7];
	add.f64 	%fd85, %fd53, %fd54;
	st.global.f64 	[%rd4], %fd85;
	ld.global.f64 	%fd20, [%rd3+8];
	setp.leu.f64 	%p27, %fd85, %fd20;
	@%p27 bra 	$L__BB2_20;
	st.global.f64 	[%rd4], %fd20;
	mov.f64 	%fd85, %fd20;
$L__BB2_20:
	ld.global.f64 	%fd22, [%rd3];
	setp.geu.f64 	%p28, %fd85, %fd22;
	@%p28 bra 	$L__BB2_22;
	st.global.f64 	[%rd4], %fd22;
	mov.f64 	%fd85, %fd22;
$L__BB2_22:
	ld.global.f64 	%fd55, [%rd6];
	ld.global.f64 	%fd56, [%rd5];
	sub.f64 	%fd57, %fd56, %fd85;
	add.f64 	%fd58, %fd55, %fd55;
	add.s64 	%rd8, %rd2, %rd17;
	ld.global.f64 	%fd59, [%rd8];
	sub.f64 	%fd60, %fd59, %fd85;
	ld.global.f64 	%fd61, [%rd7];
	mul.f64 	%fd62, %fd61, 0d3FECCCCCCCCCCCCD;
	fma.rn.f64 	%fd63, %fd55, %fd57, %fd62;
	fma.rn.f64 	%fd64, %fd58, %fd60, %fd63;
	st.global.f64 	[%rd7], %fd64;
	ld.global.f64 	%fd65, [%rd4+8];
	ld.global.f64 	%fd66, [%rd7+8];
	add.f64 	%fd87, %fd65, %fd66;
	st.global.f64 	[%rd4+8], %fd87;
	ld.global.f64 	%fd25, [%rd3+24];
	setp.leu.f64 	%p29, %fd87, %fd25;
	@%p29 bra 	$L__BB2_24;
	st.global.f64 	[%rd4+8], %fd25;
	mov.f64 	%fd87, %fd25;
$L__BB2_24:
	ld.global.f64 	%fd27, [%rd3+16];
	setp.geu.f64 	%p30, %fd87, %fd27;
	@%p30 bra 	$L__BB2_26;
	st.global.f64 	[%rd4+8], %fd27;
	mov.f64 	%fd87, %fd27;
$L__BB2_26:
	ld.global.f64 	%fd67, [%rd6];
	ld.global.f64 	%fd68, [%rd6+8];
	ld.global.f64 	%fd69, [%rd5+8];
	sub.f64 	%fd70, %fd69, %fd87;
	add.f64 	%fd71, %fd68, %fd68;
	ld.global.f64 	%fd72, [%rd8+8];
	sub.f64 	%fd73, %fd72, %fd87;
	ld.global.f64 	%fd74, [%rd7+8];
	mul.f64 	%fd75, %fd74, 0d3FECCCCCCCCCCCCD;
	fma.rn.f64 	%fd76, %fd67, %fd70, %fd75;
	fma.rn.f64 	%fd77, %fd71, %fd73, %fd76;
	st.global.f64 	[%rd7+8], %fd77;
	ret;

}
.func  (.param .b64 func_retval0) __internal_accurate_pow(
	.param .b64 __internal_accurate_pow_param_0
)
{
	.reg .pred 	%p<8>;
	.reg .b32 	%r<49>;
	.reg .b32 	%f<3>;
	.reg .b64 	%fd<109>;

	ld.param.f64 	%fd10, [__internal_accurate_pow_param_0];
	{
	.reg .b32 %temp; 
	mov.b64 	{%temp, %r46}, %fd10;
	}
	{
	.reg .b32 %temp; 
	mov.b64 	{%r45, %temp}, %fd10;
	}
	shr.u32 	%r47, %r46, 20;
	setp.gt.u32 	%p1, %r46, 1048575;
	@%p1 bra 	$L__BB3_2;
	mul.f64 	%fd11, %fd10, 0d4350000000000000;
	{
	.reg .b32 %temp; 
	mov.b64 	{%temp, %r46}, %fd11;
	}
	{
	.reg .b32 %temp; 
	mov.b64 	{%r45, %temp}, %fd11;
	}
	shr.u32 	%r16, %r46, 20;
	add.s32 	%r47, %r16, -54;
$L__BB3_2:
	add.s32 	%r48, %r47, -1023;
	and.b32  	%r17, %r46, -2146435073;
	or.b32  	%r18, %r17, 1072693248;
	mov.b64 	%fd107, {%r45, %r18};
	setp.lt.u32 	%p2, %r18, 1073127583;
	@%p2 bra 	$L__BB3_4;
	{
	.reg .b32 %temp; 
	mov.b64 	{%r19, %temp}, %fd107;
	}
	{
	.reg .b32 %temp; 
	mov.b64 	{%temp, %r20}, %fd107;
	}
	add.s32 	%r21, %r20, -1048576;
	mov.b64 	%fd107, {%r19, %r21};
	add.s32 	%r48, %r47, -1022;
$L__BB3_4:
	add.f64 	%fd12, %fd107, 0dBFF0000000000000;
	add.f64 	%fd13, %fd107, 0d3FF0000000000000;
	rcp.approx.ftz.f64 	%fd14, %fd13;
	neg.f64 	%fd15, %fd13;
	fma.rn.f64 	%fd16, %fd15, %fd14, 0d3FF0000000000000;
	fma.rn.f64 	%fd17, %fd16, %fd16, %fd16;
	fma.rn.f64 	%fd18, %fd17, %fd14, %fd14;
	mul.f64 	%fd19, %fd12, %fd18;
	fma.rn.f64 	%fd20, %fd12, %fd18, %fd19;
	mul.f64 	%fd21, %fd20, %fd20;
	fma.rn.f64 	%fd22, %fd21, 0d3EB0F5FF7D2CAFE2, 0d3ED0F5D241AD3B5A;
	fma.rn.f64 	%fd23, %fd22, %fd21, 0d3EF3B20A75488A3F;
	fma.rn.f64 	%fd24, %fd23, %fd21, 0d3F1745CDE4FAECD5;
	fma.rn.f64 	%fd25, %fd24, %fd21, 0d3F3C71C7258A578B;
	fma.rn.f64 	%fd26, %fd25, %fd21, 0d3F6249249242B910;
	fma.rn.f64 	%fd27, %fd26, %fd21, 0d3F89999999999DFB;
	sub.f64 	%fd28, %fd12, %fd20;
	add.f64 	%fd29, %fd28, %fd28;
	neg.f64 	%fd30, %fd20;
	fma.rn.f64 	%fd31, %fd30, %fd12, %fd29;
	mul.f64 	%fd32, %fd18, %fd31;
	fma.rn.f64 	%fd33, %fd21, %fd27, 0d3FB5555555555555;
	mov.f64 	%fd34, 0d3FB5555555555555;
	sub.f64 	%fd35, %fd34, %fd33;
	fma.rn.f64 	%fd36, %fd21, %fd27, %fd35;
	add.f64 	%fd37, %fd36, 0dBC46A4CB00B9E7B0;
	add.f64 	%fd38, %fd33, %fd37;
	sub.f64 	%fd39, %fd33, %fd38;
	add.f64 	%fd40, %fd37, %fd39;
	mul.rn.f64 	%fd41, %fd20, %fd20;
	neg.f64 	%fd42, %fd41;
	fma.rn.f64 	%fd43, %fd20, %fd20, %fd42;
	{
	.reg .b32 %temp; 
	mov.b64 	{%r22, %temp}, %fd32;
	}
	{
	.reg .b32 %temp; 
	mov.b64 	{%temp, %r23}, %fd32;
	}
	add.s32 	%r24, %r23, 1048576;
	mov.b64 	%fd44, {%r22, %r24};
	fma.rn.f64 	%fd45, %fd20, %fd44, %fd43;
	mul.rn.f64 	%fd46, %fd41, %fd20;
	neg.f64 	%fd47, %fd46;
	fma.rn.f64 	%fd48, %fd41, %fd20, %fd47;
	fma.rn.f64 	%fd49, %fd41, %fd32, %fd48;
	fma.rn.f64 	%fd50, %fd45, %fd20, %fd49;
	mul.rn.f64 	%fd51, %fd38, %fd46;
	neg.f64 	%fd52, %fd51;
	fma.rn.f64 	%fd53, %fd38, %fd46, %fd52;
	fma.rn.f64 	%fd54, %fd38, %fd50, %fd53;
	fma.rn.f64 	%fd55, %fd40, %fd46, %fd54;
	add.f64 	%fd56, %fd51, %fd55;
	sub.f64 	%fd57, %fd51, %fd56;
	add.f64 	%fd58, %fd55, %fd57;
	add.f64 	%fd59, %fd20, %fd56;
	sub.f64 	%fd60, %fd20, %fd59;
	add.f64 	%fd61, %fd56, %fd60;
	add.f64 	%fd62, %fd58, %fd61;
	add.f64 	%fd63, %fd32, %fd62;
	add.f64 	%fd64, %fd59, %fd63;
	sub.f64 	%fd65, %fd59, %fd64;
	add.f64 	%fd66, %fd63, %fd65;
	xor.b32  	%r25, %r48, -2147483648;
	mov.b32 	%r26, 1127219200;
	mov.b64 	%fd67, {%r25, %r26};
	mov.b32 	%r27, -2147483648;
	mov.b64 	%fd68, {%r27, %r26};
	sub.f64 	%fd69, %fd67, %fd68;
	fma.rn.f64 	%fd70, %fd69, 0d3FE62E42FEFA39EF, %fd64;
	fma.rn.f64 	%fd71, %fd69, 0dBFE62E42FEFA39EF, %fd70;
	sub.f64 	%fd72, %fd71, %fd64;
	sub.f64 	%fd73, %fd66, %fd72;
	fma.rn.f64 	%fd74, %fd69, 0d3C7ABC9E3B39803F, %fd73;
	add.f64 	%fd75, %fd70, %fd74;
	sub.f64 	%fd76, %fd70, %fd75;
	add.f64 	%fd77, %fd74, %fd76;
	mov.f64 	%fd78, 0d4000000000000000;
	{
	.reg .b32 %temp; 
	mov.b64 	{%temp, %r28}, %fd78;
	}
	{
	.reg .b32 %temp; 
	mov.b64 	{%r29, %temp}, %fd78;
	}
	shl.b32 	%r30, %r28, 1;
	setp.gt.u32 	%p3, %r30, -33554433;
	and.b32  	%r31, %r28, -15728641;
	selp.b32 	%r32, %r31, %r28, %p3;
	mov.b64 	%fd79, {%r29, %r32};
	mul.rn.f64 	%fd80, %fd75, %fd79;
	neg.f64 	%fd81, %fd80;
	fma.rn.f64 	%fd82, %fd75, %fd79, %fd81;
	fma.rn.f64 	%fd83, %fd77, %fd79, %fd82;
	add.f64 	%fd4, %fd80, %fd83;
	sub.f64 	%fd84, %fd80, %fd4;
	add.f64 	%fd5, %fd83, %fd84;
	fma.rn.f64 	%fd85, %fd4, 0d3FF71547652B82FE, 0d4338000000000000;
	{
	.reg .b32 %temp; 
	mov.b64 	{%r13, %temp}, %fd85;
	}
	mov.f64 	%fd86, 0dC338000000000000;
	add.rn.f64 	%fd87, %fd85, %fd86;
	fma.rn.f64 	%fd88, %fd87, 0dBFE62E42FEFA39EF, %fd4;
	fma.rn.f64 	%fd89, %fd87, 0dBC7ABC9E3B39803F, %fd88;
	fma.rn.f64 	%fd90, %fd89, 0d3E5ADE1569CE2BDF, 0d3E928AF3FCA213EA;
	fma.rn.f64 	%fd91, %fd90, %fd89, 0d3EC71DEE62401315;
	fma.rn.f64 	%fd92, %fd91, %fd89, 0d3EFA01997C89EB71;
	fma.rn.f64 	%fd93, %fd92, %fd89, 0d3F2A01A014761F65;
	fma.rn.f64 	%fd94, %fd93, %fd89, 0d3F56C16C1852B7AF;
	fma.rn.f64 	%fd95, %fd94, %fd89, 0d3F81111111122322;
	fma.rn.f64 	%fd96, %fd95, %fd89, 0d3FA55555555502A1;
	fma.rn.f64 	%fd97, %fd96, %fd89, 0d3FC5555555555511;
	fma.rn.f64 	%fd98, %fd97, %fd89, 0d3FE000000000000B;
	fma.rn.f64 	%fd99, %fd98, %fd89, 0d3FF0000000000000;
	fma.rn.f64 	%fd100, %fd99, %fd89, 0d3FF0000000000000;
	{
	.reg .b32 %temp; 
	mov.b64 	{%r14, %temp}, %fd100;
	}
	{
	.reg .b32 %temp; 
	mov.b64 	{%temp, %r15}, %fd100;
	}
	shl.b32 	%r33, %r13, 20;
	add.s32 	%r34, %r33, %r15;
	mov.b64 	%fd108, {%r14, %r34};
	{
	.reg .b32 %temp; 
	mov.b64 	{%temp, %r35}, %fd4;
	}
	mov.b32 	%f2, %r35;
	abs.f32 	%f1, %f2;
	setp.lt.f32 	%p4, %f1, 0f4086232B;
	@%p4 bra 	$L__BB3_7;
	setp.lt.f64 	%p5, %fd4, 0d0000000000000000;
	add.f64 	%fd101, %fd4, 0d7FF0000000000000;
	selp.f64 	%fd108, 0d0000000000000000, %fd101, %p5;
	setp.geu.f32 	%p6, %f1, 0f40874800;
	@%p6 bra 	$L__BB3_7;
	shr.u32 	%r36, %r13, 31;
	add.s32 	%r37, %r13, %r36;
	shr.s32 	%r38, %r37, 1;
	shl.b32 	%r39, %r38, 20;
	add.s32 	%r40, %r15, %r39;
	mov.b64 	%fd102, {%r14, %r40};
	sub.s32 	%r41, %r13, %r38;
	shl.b32 	%r42, %r41, 20;
	add.s32 	%r43, %r42, 1072693248;
	mov.b32 	%r44, 0;
	mov.b64 	%fd103, {%r44, %r43};
	mul.f64 	%fd108, %fd103, %fd102;
$L__BB3_7:
	abs.f64 	%fd104, %fd108;
	setp.eq.f64 	%p7, %fd104, 0d7FF0000000000000;
	fma.rn.f64 	%fd105, %fd108, %fd5, %fd108;
	selp.f64 	%fd106, %fd108, %fd105, %p7;
	st.param.f64 	[func_retval0], %fd106;
	ret;

}


// ===== COMPILED SASS (sm_100) =====

	.target	sm_100

	.elftype	@"ET_EXEC"


//--------------------- .note.nv.tkinfo           --------------------------
	.section	.note.nv.tkinfo,"",@"SHT_NOTE"
	.sectionflags	@"SHF_NOTE_NV_TKINFO"
	.tkinfo
        /*0018*/ 	.word	0x00000002
        /*0030*/ 	.string	""
        /*0030*/ 	.string	"ptxas"
        /*0030*/ 	.string	"Cuda compilation tools, release 13.0, V13.0.88"
        /*0030*/ 	.string	"Build cuda_13.0.r13.0/compiler.36424714_0"
        /*0030*/ 	.string	"-arch sm_100 -m 64 "



//--------------------- .note.nv.cuinfo           --------------------------
	.section	.note.nv.cuinfo,"",@"SHT_NOTE"
	.sectionflags	@"SHF_NOTE_NV_CUINFO"
        /*0018*/ 	.short	0x0002
        /*001a*/ 	.short	0x0064
        /*001c*/ 	.short	0x0082
	.zero		2


//--------------------- .nv.info                  --------------------------
	.section	.nv.info,"",@"SHT_CUDA_INFO"
	.align	4


	//----- nvinfo : EIATTR_REGCOUNT
	.align		4
        /*0000*/ 	.byte	0x04, 0x2f
        /*0002*/ 	.short	(.L_10 - .L_9)
	.align		4
.L_9:
        /*0004*/ 	.word	index@(_Z15gpuGenerateRandPd)
        /*0008*/ 	.word	0x00000020


	//----- nvinfo : EIATTR_FRAME_SIZE
	.align		4
.L_10:
        /*000c*/ 	.byte	0x04, 0x11
        /*000e*/ 	.short	(.L_12 - .L_11)
	.align		4
.L_11:
        /*0010*/ 	.word	index@(_Z15gpuGenerateRandPd)
        /*0014*/ 	.word	0x00000030


	//----- nvinfo : EIATTR_REGCOUNT
	.align		4
.L_12:
        /*0018*/ 	.byte	0x04, 0x2f
        /*001a*/ 	.short	(.L_14 - .L_13)
	.align		4
.L_13:
        /*001c*/ 	.word	index@(_Z13init_particlePdS_S_S_)
        /*0020*/ 	.word	0x00000012


	//----- nvinfo : EIATTR_FRAME_SIZE
	.align		4
.L_14:
        /*0024*/ 	.byte	0x04, 0x11
        /*0026*/ 	.short	(.L_16 - .L_15)
	.align		4
.L_15:
        /*0028*/ 	.word	index@(_Z13init_particlePdS_S_S_)
        /*002c*/ 	.word	0x00000000


	//----- nvinfo : EIATTR_REGCOUNT
	.align		4
.L_16:
        /*0030*/ 	.byte	0x04, 0x2f
        /*0032*/ 	.short	(.L_18 - .L_17)
	.align		4
.L_17:
        /*0034*/ 	.word	index@(_Z3psoPdS_S_ddS_S_S_S_)
        /*0038*/ 	.word	0x0000001e


	//----- nvinfo : EIATTR_FRAME_SIZE
	.align		4
.L_18:
        /*003c*/ 	.byte	0x04, 0x11
        /*003e*/ 	.short	(.L_20 - .L_19)
	.align		4
.L_19:
        /*0040*/ 	.word	index@($_Z3psoPdS_S_ddS_S_S_S_$__internal_accurate_pow)
        /*0044*/ 	.word	0x00000000


	//----- nvinfo : EIATTR_FRAME_SIZE
	.align		4
.L_20:
        /*0048*/ 	.byte	0x04, 0x11
        /*004a*/ 	.short	(.L_22 - .L_21)
	.align		4
.L_21:
        /*004c*/ 	.word	index@(_Z3psoPdS_S_ddS_S_S_S_)
        /*0050*/ 	.word	0x00000000


	//----- nvinfo : EIATTR_MIN_STACK_SIZE
	.align		4
.L_22:
        /*0054*/ 	.byte	0x04, 0x12
        /*0056*/ 	.short	(.L_24 - .L_23)
	.align		4
.L_23:
        /*0058*/ 	.word	index@(_Z3psoPdS_S_ddS_S_S_S_)
        /*005c*/ 	.word	0x00000000


	//----- nvinfo : EIATTR_MIN_STACK_SIZE
	.align		4
.L_24:
        /*0060*/ 	.byte	0x04, 0x12
        /*0062*/ 	.short	(.L_26 - .L_25)
	.align		4
.L_25:
        /*0064*/ 	.word	index@(_Z13init_particlePdS_S_S_)
        /*0068*/ 	.word	0x00000000


	//----- nvinfo : EIATTR_MIN_STACK_SIZE
	.align		4
.L_26:
        /*006c*/ 	.byte	0x04, 0x12
        /*006e*/ 	.short	(.L_28 - .L_27)
	.align		4
.L_27:
        /*0070*/ 	.word	index@(_Z15gpuGenerateRandPd)
        /*0074*/ 	.word	0x00000030
.L_28:


//--------------------- .nv.compat                --------------------------
	.section	.nv.compat,"",@"SHT_CUDA_COMPAT_INFO"
	.align	4
        /*0000*/ 	.byte	0x02, 0x09, 0x00, 0x00, 0x02, 0x02, 0x01, 0x00, 0x02, 0x05, 0x05, 0x00, 0x03, 0x07, 0x01, 0x01
        /*0010*/ 	.byte	0x02, 0x03, 0x00, 0x00, 0x02, 0x06, 0x01, 0x00, 0x04, 0x0b, 0x08, 0x00, 0x01, 0x00, 0x00, 0x00
        /*0020*/ 	.byte	0x00, 0x00, 0x00, 0x00


//--------------------- .nv.info._Z3psoPdS_S_ddS_S_S_S_ --------------------------
	.section	.nv.info._Z3psoPdS_S_ddS_S_S_S_,"",@"SHT_CUDA_INFO"
	.sectionflags	@""
	.align	4


	//----- nvinfo : EIATTR_CUDA_API_VERSION
	.align		4
        /*0000*/ 	.byte	0x04, 0x37
        /*0002*/ 	.short	(.L_30 - .L_29)
.L_29:
        /*0004*/ 	.word	0x00000082


	//----- nvinfo : EIATTR_KPARAM_INFO
	.align		4
.L_30:
        /*0008*/ 	.byte	0x04, 0x17
        /*000a*/ 	.short	(.L_32 - .L_31)
.L_31:
        /*000c*/ 	.word	0x00000000
        /*0010*/ 	.short	0x0008
        /*0012*/ 	.short	0x0040
        /*0014*/ 	.byte	0x00, 0xf5, 0x21, 0x00


	//----- nvinfo : EIATTR_KPARAM_INFO
	.align		4
.L_32:
        /*0018*/ 	.byte	0x04, 0x17
        /*001a*/ 	.short	(.L_34 - .L_33)
.L_33:
        /*001c*/ 	.word	0x00000000
        /*0020*/ 	.short	0x0007
        /*0022*/ 	.short	0x0038
        /*0024*/ 	.byte	0x00, 0xf5, 0x21, 0x00


	//----- nvinfo : EIATTR_KPARAM_INFO
	.align		4
.L_34:
        /*0028*/ 	.byte	0x04, 0x17
        /*002a*/ 	.short	(.L_36 - .L_35)
.L_35:
        /*002c*/ 	.word	0x00000000
        /*0030*/ 	.short	0x0006
        /*0032*/ 	.short	0x0030
        /*0034*/ 	.byte	0x00, 0xf5, 0x21, 0x00


	//----- nvinfo : EIATTR_KPARAM_INFO
	.align		4
.L_36:
        /*0038*/ 	.byte	0x04, 0x17
        /*003a*/ 	.short	(.L_38 - .L_37)
.L_37:
        /*003c*/ 	.word	0x00000000
        /*0040*/ 	.short	0x0005
        /*0042*/ 	.short	0x0028
        /*0044*/ 	.byte	0x00, 0xf5, 0x21, 0x00


	//----- nvinfo : EIATTR_KPARAM_INFO
	.align		4
.L_38:
        /*0048*/ 	.byte	0x04, 0x17
        /*004a*/ 	.short	(.L_40 - .L_39)
.L_39:
        /*004c*/ 	.word	0x00000000
        /*0050*/ 	.short	0x0004
        /*0052*/ 	.short	0x0020
        /*0054*/ 	.byte	0x00, 0xf0, 0x21, 0x00


	//----- nvinfo : EIATTR_KPARAM_INFO
	.align		4
.L_40:
        /*0058*/ 	.byte	0x04, 0x17
        /*005a*/ 	.short	(.L_42 - .L_41)
.L_41:
        /*005c*/ 	.word	0x00000000
        /*0060*/ 	.short	0x0003
        /*0062*/ 	.short	0x0018
        /*0064*/ 	.byte	0x00, 0xf0, 0x21, 0x00


	//----- nvinfo : EIATTR_KPARAM_INFO
	.align		4
.L_42:
        /*0068*/ 	.byte	0x04, 0x17
        /*006a*/ 	.short	(.L_44 - .L_43)
.L_43:
        /*006c*/ 	.word	0x00000000
        /*0070*/ 	.short	0x0002
        /*0072*/ 	.short	0x0010
        /*0074*/ 	.byte	0x00, 0xf5, 0x21, 0x00


	//----- nvinfo : EIATTR_KPARAM_INFO
	.align		4
.L_44:
        /*0078*/ 	.byte	0x04, 0x17
        /*007a*/ 	.short	(.L_46 - .L_45)
.L_45:
        /*007c*/ 	.word	0x00000000
        /*0080*/ 	.short	0x0001
        /*0082*/ 	.short	0x0008
        /*0084*/ 	.byte	0x00, 0xf5, 0x21, 0x00


	//----- nvinfo : EIATTR_KPARAM_INFO
	.align		4
.L_46:
        /*0088*/ 	.byte	0x04, 0x17
        /*008a*/ 	.short	(.L_48 - .L_47)
.L_47:
        /*008c*/ 	.word	0x00000000
        /*0090*/ 	.short	0x0000
        /*0092*/ 	.short	0x0000
        /*0094*/ 	.byte	0x00, 0xf5, 0x21, 0x00


	//----- nvinfo : EIATTR_SPARSE_MMA_MASK
	.align		4
.L_48:
        /*0098*/ 	.byte	0x03, 0x50
        /*009a*/ 	.short	0x0000


	//----- nvinfo : EIATTR_MAXREG_COUNT
	.align		4
        /*009c*/ 	.byte	0x03, 0x1b
        /*009e*/ 	.short	0x00ff


	//----- nvinfo : EIATTR_MERCURY_ISA_VERSION
	.align		4
        /*00a0*/ 	.byte	0x03, 0x5f
        /*00a2*/ 	.short	0x0101


	//----- nvinfo : EIATTR_VRC_CTA_INIT_COUNT
	.align		4
        /*00a4*/ 	.byte	0x02, 0x4a
	.zero		1
	.zero		1


	//----- nvinfo : EIATTR_EXIT_INSTR_OFFSETS
	.align		4
        /*00a8*/ 	.byte	0x04, 0x1c
        /*00aa*/ 	.short	(.L_50 - .L_49)


	//   ....[0]....
.L_49:
        /*00ac*/ 	.word	0x000009d0


	//----- nvinfo : EIATTR_CRS_STACK_SIZE
	.align		4
.L_50:
        /*00b0*/ 	.byte	0x04, 0x1e
        /*00b2*/ 	.short	(.L_52 - .L_51)
.L_51:
        /*00b4*/ 	.word	0x00000000


	//----- nvinfo : EIATTR_CBANK_PARAM_SIZE
	.align		4
.L_52:
        /*00b8*/ 	.byte	0x03, 0x19
        /*00ba*/ 	.short	0x0048


	//----- nvinfo : EIATTR_PARAM_CBANK
	.align		4
        /*00bc*/ 	.byte	0x04, 0x0a
        /*00be*/ 	.short	(.L_54 - .L_53)
	.align		4
.L_53:
        /*00c0*/ 	.word	index@(.nv.constant0._Z3psoPdS_S_ddS_S_S_S_)
        /*00c4*/ 	.short	0x0380
        /*00c6*/ 	.short	0x0048


	//----- nvinfo : EIATTR_SW_WAR
	.align		4
.L_54:
        /*00c8*/ 	.byte	0x04, 0x36
        /*00ca*/ 	.short	(.L_56 - .L_55)
.L_55:
        /*00cc*/ 	.word	0x00000008
.L_56:


//--------------------- .nv.info._Z13init_particlePdS_S_S_ --------------------------
	.section	.nv.info._Z13init_particlePdS_S_S_,"",@"SHT_CUDA_INFO"
	.sectionflags	@""
	.align	4


	//----- nvinfo : EIATTR_CUDA_API_VERSION
	.align		4
        /*0000*/ 	.byte	0x04, 0x37
        /*0002*/ 	.short	(.L_58 - .L_57)
.L_57:
        /*0004*/ 	.word	0x00000082


	//----- nvinfo : EIATTR_KPARAM_INFO
	.align		4
.L_58:
        /*0008*/ 	.byte	0x04, 0x17
        /*000a*/ 	.short	(.L_60 - .L_59)
.L_59:
        /*000c*/ 	.word	0x00000000
        /*0010*/ 	.short	0x0003
        /*0012*/ 	.short	0x0018
        /*0014*/ 	.byte	0x00, 0xf5, 0x21, 0x00


	//----- nvinfo : EIATTR_KPARAM_INFO
	.align		4
.L_60:
        /*0018*/ 	.byte	0x04, 0x17
        /*001a*/ 	.short	(.L_62 - .L_61)
.L_61:
        /*001c*/ 	.word	0x00000000
        /*0020*/ 	.short	0x0002
        /*0022*/ 	.short	0x0010
        /*0024*/ 	.byte	0x00, 0xf5, 0x21, 0x00


	//----- nvinfo : EIATTR_KPARAM_INFO
	.align		4
.L_62:
        /*0028*/ 	.byte	0x04, 0x17
        /*002a*/ 	.short	(.L_64 - .L_63)
.L_63:
        /*002c*/ 	.word	0x00000000
        /*0030*/ 	.short	0x0001
        /*0032*/ 	.short	0x0008
        /*0034*/ 	.byte	0x00, 0xf5, 0x21, 0x00


	//----- nvinfo : EIATTR_KPARAM_INFO
	.align		4
.L_64:
        /*0038*/ 	.byte	0x04, 0x17
        /*003a*/ 	.short	(.L_66 - .L_65)
.L_65:
        /*003c*/ 	.word	0x00000000
        /*0040*/ 	.short	0x0000
        /*0042*/ 	.short	0x0000
        /*0044*/ 	.byte	0x00, 0xf5, 0x21, 0x00


	//----- nvinfo : EIATTR_SPARSE_MMA_MASK
	.align		4
.L_66:
        /*0048*/ 	.byte	0x03, 0x50
        /*004a*/ 	.short	0x0000


	//----- nvinfo : EIATTR_MAXREG_COUNT
	.align		4
        /*004c*/ 	.byte	0x03, 0x1b
        /*004e*/ 	.short	0x00ff


	//----- nvinfo : EIATTR_MERCURY_ISA_VERSION
	.align		4
        /*0050*/ 	.byte	0x03, 0x5f
        /*0052*/ 	.short	0x0101


	//----- nvinfo : EIATTR_VRC_CTA_INIT_COUNT
	.align		4
        /*0054*/ 	.byte	0x02, 0x4a
	.zero		1
	.zero		1


	//----- nvinfo : EIATTR_EXIT_INSTR_OFFSETS
	.align		4
        /*0058*/ 	.byte	0x04, 0x1c
        /*005a*/ 	.short	(.L_68 - .L_67)


	//   ....[0]....
.L_67:
        /*005c*/ 	.word	0x00000150


	//----- nvinfo : EIATTR_CBANK_PARAM_SIZE
	.align		4
.L_68:
        /*0060*/ 	.byte	0x03, 0x19
        /*0062*/ 	.short	0x0020


	//----- nvinfo : EIATTR_PARAM_CBANK
	.align		4
        /*0064*/ 	.byte	0x04, 0x0a
        /*0066*/ 	.short	(.L_70 - .L_69)
	.align		4
.L_69:
        /*0068*/ 	.word	index@(.nv.constant0._Z13init_particlePdS_S_S_)
        /*006c*/ 	.short	0x0380
        /*006e*/ 	.short	0x0020


	//----- nvinfo : EIATTR_SW_WAR
	.align		4
.L_70:
        /*0070*/ 	.byte	0x04, 0x36
        /*0072*/ 	.short	(.L_72 - .L_71)
.L_71:
        /*0074*/ 	.word	0x00000008
.L_72:


//--------------------- .nv.info._Z15gpuGenerateRandPd --------------------------
	.section	.nv.info._Z15gpuGenerateRandPd,"",@"SHT_CUDA_INFO"
	.sectionflags	@""
	.align	4


	//----- nvinfo : EIATTR_CUDA_API_VERSION
	.align		4
        /*0000*/ 	.byte	0x04, 0x37
        /*0002*/ 	.short	(.L_74 - .L_73)
.L_73:
        /*0004*/ 	.word	0x00000082


	//----- nvinfo : EIATTR_KPARAM_INFO
	.align		4
.L_74:
        /*0008*/ 	.byte	0x04, 0x17
        /*000a*/ 	.short	(.L_76 - .L_75)
.L_75:
        /*000c*/ 	.word	0x00000000
        /*0010*/ 	.short	0x0000
        /*0012*/ 	.short	0x0000
        /*0014*/ 	.byte	0x00, 0xf5, 0x21, 0x00


	//----- nvinfo : EIATTR_SPARSE_MMA_MASK
	.align		4
.L_76:
        /*0018*/ 	.byte	0x03, 0x50
        /*001a*/ 	.short	0x0000


	//----- nvinfo : EIATTR_MAXREG_COUNT
	.align		4
        /*001c*/ 	.byte	0x03, 0x1b
        /*001e*/ 	.short	0x00ff


	//----- nvinfo : EIATTR_MERCURY_ISA_VERSION
	.align		4
        /*0020*/ 	.byte	0x03, 0x5f
        /*0022*/ 	.short	0x0101


	//----- nvinfo : EIATTR_VRC_CTA_INIT_COUNT
	.align		4
        /*0024*/ 	.byte	0x02, 0x4a
	.zero		1
	.zero		1


	//----- nvinfo : EIATTR_EXIT_INSTR_OFFSETS
	.align		4
        /*0028*/ 	.byte	0x04, 0x1c
        /*002a*/ 	.short	(.L_78 - .L_77)


	//   ....[0]....
.L_77:
        /*002c*/ 	.word	0x00002780


	//----- nvinfo : EIATTR_CRS_STACK_SIZE
	.align		4
.L_78:
        /*0030*/ 	.byte	0x04, 0x1e
        /*0032*/ 	.short	(.L_80 - .L_79)
.L_79:
        /*0034*/ 	.word	0x00000000


	//----- nvinfo : EIATTR_CBANK_PARAM_SIZE
	.align		4
.L_80:
        /*0038*/ 	.byte	0x03, 0x19
        /*003a*/ 	.short	0x0008


	//----- nvinfo : EIATTR_PARAM_CBANK
	.align		4
        /*003c*/ 	.byte	0x04, 0x0a
        /*003e*/ 	.short	(.L_82 - .L_81)
	.align		4
.L_81:
        /*0040*/ 	.word	index@(.nv.constant0._Z15gpuGenerateRandPd)
        /*0044*/ 	.short	0x0380
        /*0046*/ 	.short	0x0008


	//----- nvinfo : EIATTR_SW_WAR
	.align		4
.L_82:
        /*0048*/ 	.byte	0x04, 0x36
        /*004a*/ 	.short	(.L_84 - .L_83)
.L_83:
        /*004c*/ 	.word	0x00000008
.L_84:


//--------------------- .nv.callgraph             --------------------------
	.section	.nv.callgraph,"",@"SHT_CUDA_CALLGRAPH"
	.align	4
	.sectionentsize	8
	.align		4
        /*0000*/ 	.word	0x00000000
	.align		4
        /*0004*/ 	.word	0xffffffff
	.align		4
        /*0008*/ 	.word	0x00000000
	.align		4
        /*000c*/ 	.word	0xfffffffe
	.align		4
        /*0010*/ 	.word	0x00000000
	.align		4
        /*0014*/ 	.word	0xfffffffd
	.align		4
        /*0018*/ 	.word	0x00000000
	.align		4
        /*001c*/ 	.word	0xfffffffc


//--------------------- .nv.constant4             --------------------------
	.section	.nv.constant4,"a",@progbits
	.align	8
	.align		8
.nv.constant4:
        /*0000*/ 	.dword	precalc_xorwow_matrix
	.align		8
        /*0008*/ 	.dword	precalc_xorwow_offset_matrix
	.align		8
        /*0010*/ 	.dword	mrg32k3aM1
	.align		8
        /*0018*/ 	.dword	mrg32k3aM2
	.align		8
        /*0020*/ 	.dword	mrg32k3aM1SubSeq
	.align		8
        /*0028*/ 	.dword	mrg32k3aM2SubSeq
	.align		8
        /*0030*/ 	.dword	mrg32k3aM1Seq
	.align		8
        /*0038*/ 	.dword	mrg32k3aM2Seq


//--------------------- .nv.constant3             --------------------------
	.section	.nv.constant3,"a",@progbits
	.align	8
.nv.constant3:
	.type		__cr_lgamma_table,@object
	.size		__cr_lgamma_table,(.L_8 - __cr_lgamma_table)
__cr_lgamma_table:
        /*0000*/ 	.byte	0x00, 0x00, 0x00, 0x00, 0x00, 0x00, 0x00, 0x00, 0x00, 0x00, 0x00, 0x00, 0x00, 0x00, 0x00, 0x00
        /*0010*/ 	.byte	0xef, 0x39, 0xfa, 0xfe, 0x42, 0x2e, 0xe6, 0x3f, 0x02, 0x20, 0x2a, 0xfa, 0x0b, 0xab, 0xfc, 0x3f
        /*0020*/ 	.byte	0xf9, 0x2c, 0x92, 0x7c, 0xa7, 0x6c, 0x09, 0x40, 0xc9, 0x79, 0x44, 0x3c, 0x64, 0x26, 0x13, 0x40
        /*0030*/ 	.byte	0xca, 0x01, 0xcf, 0x3a, 0x27, 0x51, 0x1a, 0x40, 0x30, 0xcc, 0x2d, 0xf3, 0xe1, 0x0c, 0x21, 0x40
        /*0040*/ 	.byte	0x0d, 0xb7, 0xfc, 0x82, 0x8e, 0x35, 0x25, 0x40
.L_8:


//--------------------- .text._Z3psoPdS_S_ddS_S_S_S_ --------------------------
	.section	.text._Z3psoPdS_S_ddS_S_S_S_,"ax",@progbits
	.align	128
        .global         _Z3psoPdS_S_ddS_S_S_S_
        .type           _Z3psoPdS_S_ddS_S_S_S_,@function
        .size           _Z3psoPdS_S_ddS_S_S_S_,(.L_x_24 - _Z3psoPdS_S_ddS_S_S_S_)
        .other          _Z3psoPdS_S_ddS_S_S_S_,@"STO_CUDA_ENTRY STV_DEFAULT"
_Z3psoPdS_S_ddS_S_S_S_:
.text._Z3psoPdS_S_ddS_S_S_S_:
[----:B------:R-:W-:Y:S01]  /*0000*/  LDC R1, c[0x0][0x37c] ;  /* 0x0000df00ff017b82 */ /* 0x000fe20000000800 */
[----:B------:R-:W0:Y:S07]  /*0010*/  S2R R2, SR_TID.X ;  /* 0x0000000000027919 */ /* 0x000e2e0000002100 */
[----:B------:R-:W0:Y:S01]  /*0020*/  S2UR UR6, SR_CTAID.X ;  /* 0x00000000000679c3 */ /* 0x000e220000002500 */
[----:B------:R-:W1:Y:S07]  /*0030*/  LDCU.64 UR4, c[0x0][0x358] ;  /* 0x00006b00ff0477ac */ /* 0x000e6e0008000a00 */
[----:B------:R-:W0:Y:S08]  /*0040*/  LDC R3, c[0x0][0x360] ;  /* 0x0000d800ff037b82 */ /* 0x000e300000000800 */
[----:B------:R-:W2:Y:S01]  /*0050*/  LDC.64 R4, c[0x0][0x380] ;  /* 0x0000e000ff047b82 */ /* 0x000ea20000000a00 */
[----:B0-----:R-:W-:-:S04]  /*0060*/  IMAD R2, R3, UR6, R2 ;  /* 0x0000000603027c24 */ /* 0x001fc8000f8e0202 */
[----:B--2---:R-:W-:-:S05]  /*0070*/  IMAD.WIDE R4, R2, 0x8, R4 ;  /* 0x0000000802047825 */ /* 0x004fca00078e0204 */
[----:B-1----:R-:W2:Y:S01]  /*0080*/  LDG.E.64 R6, desc[UR4][R4.64] ;  /* 0x0000000404067981 */ /* 0x002ea2000c1e1b00 */
[----:B------:R-:W-:Y:S01]  /*0090*/  BSSY.RECONVERGENT B0, `(.L_x_0) ;  /* 0x0000006000007945 */ /* 0x000fe20003800200 */
[----:B------:R-:W-:Y:S01]  /*00a0*/  MOV R0, 0xf0 ;  /* 0x000000f000007802 */ /* 0x000fe20000000f00 */
[----:B--2---:R-:W-:-:S10]  /*00b0*/  DADD R8, -RZ, |R6| ;  /* 0x00000000ff087229 */ /* 0x004fd40000000506 */
[----:B------:R-:W-:Y:S02]  /*00c0*/  IMAD.MOV.U32 R14, RZ, RZ, R8 ;  /* 0x000000ffff0e7224 */ /* 0x000fe400078e0008 */
[----:B------:R-:W-:-:S07]  /*00d0*/  IMAD.MOV.U32 R3, RZ, RZ, R9 ;  /* 0x000000ffff037224 */ /* 0x000fce00078e0009 */
[----:B------:R-:W-:Y:S05]  /*00e0*/  CALL.REL.NOINC `($_Z3psoPdS_S_ddS_S_S_S_$__internal_accurate_pow) ;  /* 0x00000008003c7944 */ /* 0x000fea0003c00000 */
[----:B------:R-:W-:Y:S05]  /*00f0*/  BSYNC.RECONVERGENT B0 ;  /* 0x0000000000007941 */ /* 0x000fea0003800200 */
.L_x_0:
[----:B------:R-:W2:Y:S01]  /*0100*/  LDG.E.64 R8, desc[UR4][R4.64+0x8] ;  /* 0x0000080404087981 */ /* 0x000ea2000c1e1b00 */
[C---:B------:R-:W-:Y:S01]  /*0110*/  DADD R10, R6.reuse, 2 ;  /* 0x40000000060a7429 */ /* 0x040fe20000000000 */
[----:B------:R-:W-:Y:S01]  /*0120*/  BSSY.RECONVERGENT B0, `(.L_x_1) ;  /* 0x000000e000007945 */ /* 0x000fe20003800200 */
[----:B------:R-:W-:-:S08]  /*0130*/  DSETP.NEU.AND P0, PT, R6, RZ, PT ;  /* 0x000000ff0600722a */ /* 0x000fd00003f0d000 */
[----:B------:R-:W-:Y:S02]  /*0140*/  LOP3.LUT R10, R11, 0x7ff00000, RZ, 0xc0, !PT ;  /* 0x7ff000000b0a7812 */ /* 0x000fe400078ec0ff */
[----:B------:R-:W-:Y:S02]  /*0150*/  FSEL R11, R18, RZ, P0 ;  /* 0x000000ff120b7208 */ /* 0x000fe40000000000 */
[----:B------:R-:W-:Y:S02]  /*0160*/  ISETP.NE.AND P1, PT, R10, 0x7ff00000, PT ;  /* 0x7ff000000a00780c */ /* 0x000fe40003f25270 */
[----:B------:R-:W-:Y:S01]  /*0170*/  FSEL R10, R3, RZ, P0 ;  /* 0x000000ff030a7208 */ /* 0x000fe20000000000 */
[----:B--2---:R-:W-:-:S10]  /*0180*/  DADD R12, -RZ, |R8| ;  /* 0x00000000ff0c7229 */ /* 0x004fd40000000508 */
[----:B------:R-:W-:Y:S05]  /*0190*/  @P1 BRA `(.L_x_2) ;  /* 0x0000000000181947 */ /* 0x000fea0003800000 */
[----:B------:R-:W-:-:S14]  /*01a0*/  DSETP.NAN.AND P0, PT, R6, R6, PT ;  /* 0x000000060600722a */ /* 0x000fdc0003f08000 */
[----:B------:R-:W-:Y:S01]  /*01b0*/  @P0 DADD R10, R6, 2 ;  /* 0x40000000060a0429 */ /* 0x000fe20000000000 */
[----:B------:R-:W-:Y:S10]  /*01c0*/  @P0 BRA `(.L_x_2) ;  /* 0x00000000000c0947 */ /* 0x000ff40003800000 */
[----:B------:R-:W-:-:S14]  /*01d0*/  DSETP.NEU.AND P0, PT, |R6|, +INF , PT ;  /* 0x7ff000000600742a */ /* 0x000fdc0003f0d200 */
[----:B------:R-:W-:Y:S01]  /*01e0*/  @!P0 IMAD.MOV.U32 R10, RZ, RZ, 0x0 ;  /* 0x00000000ff0a8424 */ /* 0x000fe200078e00ff */
[----:B------:R-:W-:-:S07]  /*01f0*/  @!P0 MOV R11, 0x7ff00000 ;  /* 0x7ff00000000b8802 */ /* 0x000fce0000000f00 */
.L_x_2:
[----:B------:R-:W-:Y:S05]  /*0200*/  BSYNC.RECONVERGENT B0 ;  /* 0x0000000000007941 */ /* 0x000fea0003800200 */
.L_x_1:
[----:B------:R-:W-:Y:S01]  /*0210*/  BSSY.RECONVERGENT B0, `(.L_x_3) ;  /* 0x0000005000007945 */ /* 0x000fe20003800200 */
[----:B------:R-:W-:Y:S01]  /*0220*/  IMAD.MOV.U32 R14, RZ, RZ, R12 ;  /* 0x000000ffff0e7224 */ /* 0x000fe200078e000c */
[----:B------:R-:W-:Y:S01]  /*0230*/  MOV R0, 0x260 ;  /* 0x0000026000007802 */ /* 0x000fe20000000f00 */
[----:B------:R-:W-:-:S07]  /*0240*/  IMAD.MOV.U32 R3, RZ, RZ, R13 ;  /* 0x000000ffff037224 */ /* 0x000fce00078e000d */
[----:B------:R-:W-:Y:S05]  /*0250*/  CALL.REL.NOINC `($_Z3psoPdS_S_ddS_S_S_S_$__internal_accurate_pow) ;  /* 0x0000000400e07944 */ /* 0x000fea0003c00000 */
[----:B------:R-:W-:Y:S05]  /*0260*/  BSYNC.RECONVERGENT B0 ;  /* 0x0000000000007941 */ /* 0x000fea0003800200 */
.L_x_3:
[C---:B------:R-:W-:Y:S01]  /*0270*/  DADD R12, R8.reuse, 2 ;  /* 0x40000000080c7429 */ /* 0x040fe20000000000 */
[----:B------:R-:W-:Y:S01]  /*0280*/  BSSY.RECONVERGENT B0, `(.L_x_4) ;  /* 0x000000f000007945 */ /* 0x000fe20003800200 */
[----:B------:R-:W-:-:S08]  /*0290*/  DSETP.NEU.AND P0, PT, R8, RZ, PT ;  /* 0x000000ff0800722a */ /* 0x000fd00003f0d000 */
[----:B------:R-:W-:Y:S02]  /*02a0*/  LOP3.LUT R12, R13, 0x7ff00000, RZ, 0xc0, !PT ;  /* 0x7ff000000d0c7812 */ /* 0x000fe400078ec0ff */
[----:B------:R-:W-:Y:S02]  /*02b0*/  FSEL R13, R18, RZ, P0 ;  /* 0x000000ff120d7208 */ /* 0x000fe40000000000 */
[----:B------:R-:W-:Y:S02]  /*02c0*/  ISETP.NE.AND P1, PT, R12, 0x7ff00000, PT ;  /* 0x7ff000000c00780c */ /* 0x000fe40003f25270 */
[----:B------:R-:W-:-:S11]  /*02d0*/  FSEL R12, R3, RZ, P0 ;  /* 0x000000ff030c7208 */ /* 0x000fd60000000000 */
[----:B------:R-:W-:Y:S05]  /*02e0*/  @P1 BRA `(.L_x_5) ;  /* 0x0000000000201947 */ /* 0x000fea0003800000 */
[----:B------:R-:W-:-:S14]  /*02f0*/  DSETP.NAN.AND P0, PT, R8, R8, PT ;  /* 0x000000080800722a */ /* 0x000fdc0003f08000 */
[----:B------:R-:W-:Y:S05]  /*0300*/  @P0 BRA `(.L_x_6) ;  /* 0x0000000000140947 */ /* 0x000fea0003800000 */
[----:B------:R-:W-:-:S14]  /*0310*/  DSETP.NEU.AND P0, PT, |R8|, +INF , PT ;  /* 0x7ff000000800742a */ /* 0x000fdc0003f0d200 */
[----:B------:R-:W-:Y:S05]  /*0320*/  @P0 BRA `(.L_x_5) ;  /* 0x0000000000100947 */ /* 0x000fea0003800000 */
[----:B------:R-:W-:Y:S01]  /*0330*/  IMAD.MOV.U32 R12, RZ, RZ, 0x0 ;  /* 0x00000000ff0c7424 */ /* 0x000fe200078e00ff */
[----:B------:R-:W-:Y:S01]  /*0340*/  MOV R13, 0x7ff00000 ;  /* 0x7ff00000000d7802 */ /* 0x000fe20000000f00 */
[----:B------:R-:W-:Y:S06]  /*0350*/  BRA `(.L_x_5) ;  /* 0x0000000000047947 */ /* 0x000fec0003800000 */
.L_x_6:
[----:B------:R-:W-:-:S11]  /*0360*/  DADD R12, R8, 2 ;  /* 0x40000000080c7429 */ /* 0x000fd60000000000 */
.L_x_5:
[----:B------:R-:W-:Y:S05]  /*0370*/  BSYNC.RECONVERGENT B0 ;  /* 0x0000000000007941 */ /* 0x000fea0003800200 */
.L_x_4:
[----:B------:R-:W-:Y:S01]  /*0380*/  DADD R10, RZ, R10 ;  /* 0x00000000ff0a7229 */ /* 0x000fe2000000000a */
[----:B------:R-:W0:Y:S01]  /*0390*/  LDC.64 R14, c[0x0][0x398] ;  /* 0x0000e600ff0e7b82 */ /* 0x000e220000000a00 */
[----:B------:R-:W-:Y:S02]  /*03a0*/  DSETP.NEU.AND P0, PT, R8, 1, PT ;  /* 0x3ff000000800742a */ /* 0x000fe40003f0d000 */
[----:B------:R-:W-:-:S04]  /*03b0*/  DSETP.NEU.AND P1, PT, R6, 1, PT ;  /* 0x3ff000000600742a */ /* 0x000fc80003f2d000 */
[----:B------:R-:W-:Y:S01]  /*03c0*/  FSEL R8, R12, RZ, P0 ;  /* 0x000000ff0c087208 */ /* 0x000fe20000000000 */
[----:B------:R-:W1:Y:S01]  /*03d0*/  LDC.64 R18, c[0x0][0x390] ;  /* 0x0000e400ff127b82 */ /* 0x000e620000000a00 */
[----:B------:R-:W-:Y:S02]  /*03e0*/  FSEL R9, R13, 1.875, P0 ;  /* 0x3ff000000d097808 */ /* 0x000fe40000000000 */
[----:B------:R-:W-:Y:S02]  /*03f0*/  FSEL R16, R10, RZ, P1 ;  /* 0x000000ff0a107208 */ /* 0x000fe40000800000 */
[----:B------:R-:W-:-:S03]  /*0400*/  FSEL R17, R11, 1.875, P1 ;  /* 0x3ff000000b117808 */ /* 0x000fc60000800000 */
[----:B------:R-:W2:Y:S03]  /*0410*/  LDC.64 R12, c[0x0][0x3b0] ;  /* 0x0000ec00ff0c7b82 */ /* 0x000ea60000000a00 */
[----:B------:R-:W-:-:S08]  /*0420*/  DADD R16, R16, R8 ;  /* 0x0000000010107229 */ /* 0x000fd00000000008 */
[----:B0-----:R-:W-:Y:S01]  /*0430*/  DSETP.GEU.AND P1, PT, R16, R14, PT ;  /* 0x0000000e1000722a */ /* 0x001fe20003f2e000 */
[----:B-1----:R-:W-:-:S13]  /*0440*/  IMAD.WIDE R8, R2, 0x8, R18 ;  /* 0x0000000802087825 */ /* 0x002fda00078e0212 */
[----:B------:R0:W-:Y:S04]  /*0450*/  @!P1 STG.E.64 desc[UR4][R8.64], R6 ;  /* 0x0000000608009986 */ /* 0x0001e8000c101b04 */
[----:B--2---:R-:W2:Y:S01]  /*0460*/  LDG.E.64 R14, desc[UR4][R12.64] ;  /* 0x000000040c0e7981 */ /* 0x004ea2000c1e1b00 */
[----:B------:R-:W1:Y:S01]  /*0470*/  LDCU.64 UR6, c[0x0][0x398] ;  /* 0x00007300ff0677ac */ /* 0x000e620008000a00 */
[----:B--2---:R-:W-:-:S14]  /*0480*/  DSETP.GEU.AND P0, PT, R16, R14, PT ;  /* 0x0000000e1000722a */ /* 0x004fdc0003f0e000 */
[----:B------:R-:W2:Y:S01]  /*0490*/  @!P0 LDG.E.64 R18, desc[UR4][R4.64] ;  /* 0x0000000404128981 */ /* 0x000ea2000c1e1b00 */
[----:B------:R-:W2:Y:S01]  /*04a0*/  @!P0 LDC.64 R20, c[0x0][0x3a8] ;  /* 0x0000ea00ff148b82 */ /* 0x000ea20000000a00 */
[----:B-1----:R-:W-:Y:S01]  /*04b0*/  IMAD.U32 R10, RZ, RZ, UR6 ;  /* 0x00000006ff0a7e24 */ /* 0x002fe2000f8e00ff */
[----:B------:R-:W-:Y:S01]  /*04c0*/  BSSY.RECONVERGENT B0, `(.L_x_7) ;  /* 0x000000e000007945 */ /* 0x000fe20003800200 */
[----:B------:R-:W-:Y:S01]  /*04d0*/  IMAD.U32 R11, RZ, RZ, UR7 ;  /* 0x00000007ff0b7e24 */ /* 0x000fe2000f8e00ff */
[----:B------:R-:W-:Y:S01]  /*04e0*/  @!P1 MOV R11, R17 ;  /* 0x00000011000b9202 */ /* 0x000fe20000000f00 */
[--C-:B------:R-:W-:Y:S02]  /*04f0*/  @!P1 IMAD.MOV.U32 R10, RZ, RZ, R16.reuse ;  /* 0x000000ffff0a9224 */ /* 0x100fe400078e0010 */
[----:B------:R-:W-:Y:S02]  /*0500*/  @!P0 IMAD.MOV.U32 R14, RZ, RZ, R16 ;  /* 0x000000ffff0e8224 */ /* 0x000fe400078e0010 */
[----:B------:R-:W-:-:S02]  /*0510*/  @!P0 IMAD.MOV.U32 R15, RZ, RZ, R17 ;  /* 0x000000ffff0f8224 */ /* 0x000fc400078e0011 */
[----:B------:R-:W-:Y:S01]  /*0520*/  DSETP.GEU.AND P1, PT, R16, R10, PT ;  /* 0x0000000a1000722a */ /* 0x000fe20003f2e000 */
[----:B--2---:R0:W-:Y:S04]  /*0530*/  @!P0 STG.E.64 desc[UR4][R20.64], R18 ;  /* 0x0000001214008986 */ /* 0x0041e8000c101b04 */
[----:B------:R0:W-:Y:S04]  /*0540*/  @!P0 STG.E.64 desc[UR4][R20.64+0x8], R18 ;  /* 0x0000081214008986 */ /* 0x0001e8000c101b04 */
[----:B------:R0:W-:Y:S05]  /*0550*/  @!P0 STG.E.64 desc[UR4][R12.64], R16 ;  /* 0x000000100c008986 */ /* 0x0001ea000c101b04 */
[----:B------:R-:W-:Y:S05]  /*0560*/  @P1 BRA `(.L_x_8) ;  /* 0x00000000000c1947 */ /* 0x000fea0003800000 */
[----:B0-----:R-:W2:Y:S04]  /*0570*/  LDG.E.64 R6, desc[UR4][R4.64+0x8] ;  /* 0x0000080404067981 */ /* 0x001ea8000c1e1b00 */
[----:B--2---:R1:W-:Y:S04]  /*0580*/  STG.E.64 desc[UR4][R8.64+0x8], R6 ;  /* 0x0000080608007986 */ /* 0x0043e8000c101b04 */
[----:B------:R1:W5:Y:S02]  /*0590*/  LDG.E.64 R14, desc[UR4][R12.64] ;  /* 0x000000040c0e7981 */ /* 0x000364000c1e1b00 */
.L_x_8:
[----:B------:R-:W-:Y:S05]  /*05a0*/  BSYNC.RECONVERGENT B0 ;  /* 0x0000000000007941 */ /* 0x000fea0003800200 */
.L_x_7:
[----:B-----5:R-:W-:Y:S01]  /*05b0*/  DSETP.GEU.AND P0, PT, R16, R14, PT ;  /* 0x0000000e1000722a */ /* 0x020fe20003f0e000 */
[----:B01----:R-:W0:Y:S08]  /*05c0*/  LDC.64 R6, c[0x0][0x388] ;  /* 0x0000e200ff067b82 */ /* 0x003e300000000a00 */
[----:B------:R-:W1:Y:S05]  /*05d0*/  LDC.64 R10, c[0x0][0x3b8] ;  /* 0x0000ee00ff0a7b82 */ /* 0x000e6a0000000a00 */
[----:B------:R-:W2:Y:S03]  /*05e0*/  @!P0 LDG.E.64 R20, desc[UR4][R4.64+0x8] ;  /* 0x0000080404148981 */ /* 0x000ea6000c1e1b00 */
[----:B------:R-:W2:Y:S01]  /*05f0*/  @!P0 LDC.64 R22, c[0x0][0x3a8] ;  /* 0x0000ea00ff168b82 */ /* 0x000ea20000000a00 */
[----:B0-----:R-:W-:-:S07]  /*0600*/  IMAD.WIDE R6, R2, 0x8, R6 ;  /* 0x0000000802067825 */ /* 0x001fce00078e0206 */
[----:B------:R-:W0:Y:S01]  /*0610*/  LDC.64 R26, c[0x0][0x3a8] ;  /* 0x0000ea00ff1a7b82 */ /* 0x000e220000000a00 */
[----:B--2---:R-:W-:Y:S04]  /*0620*/  @!P0 STG.E.64 desc[UR4][R22.64], R20 ;  /* 0x0000001416008986 */ /* 0x004fe8000c101b04 */
[----:B------:R-:W-:Y:S04]  /*0630*/  @!P0 STG.E.64 desc[UR4][R22.64+0x8], R20 ;  /* 0x0000081416008986 */ /* 0x000fe8000c101b04 */
[----:B------:R2:W-:Y:S04]  /*0640*/  @!P0 STG.E.64 desc[UR4][R12.64], R16 ;  /* 0x000000100c008986 */ /* 0x0005e8000c101b04 */
[----:B------:R-:W3:Y:S04]  /*0650*/  LDG.E.64 R14, desc[UR4][R4.64] ;  /* 0x00000004040e7981 */ /* 0x000ee8000c1e1b00 */
[----:B------:R-:W3:Y:S01]  /*0660*/  LDG.E.64 R18, desc[UR4][R6.64] ;  /* 0x0000000406127981 */ /* 0x000ee2000c1e1b00 */
[----:B--2---:R-:W2:Y:S01]  /*0670*/  LDC.64 R16, c[0x0][0x3c0] ;  /* 0x0000f000ff107b82 */ /* 0x004ea20000000a00 */
[----:B---3--:R-:W-:-:S07]  /*0680*/  DADD R14, R14, R18 ;  /* 0x000000000e0e7229 */ /* 0x008fce0000000012 */
[----:B------:R3:W-:Y:S04]  /*0690*/  STG.E.64 desc[UR4][R4.64], R14 ;  /* 0x0000000e04007986 */ /* 0x0007e8000c101b04 */
[----:B-1----:R-:W4:Y:S02]  /*06a0*/  LDG.E.64 R24, desc[UR4][R10.64+0x8] ;  /* 0x000008040a187981 */ /* 0x002f24000c1e1b00 */
[----:B----4-:R-:W-:-:S14]  /*06b0*/  DSETP.GT.AND P0, PT, R14, R24, PT ;  /* 0x000000180e00722a */ /* 0x010fdc0003f04000 */
[----:B------:R1:W-:Y:S04]  /*06c0*/  @P0 STG.E.64 desc[UR4][R4.64], R24 ;  /* 0x0000001804000986 */ /* 0x0003e8000c101b04 */
[----:B------:R-:W4:Y:S01]  /*06d0*/  LDG.E.64 R18, desc[UR4][R10.64] ;  /* 0x000000040a127981 */ /* 0x000f22000c1e1b00 */
[----:B---3--:R-:W-:Y:S01]  /*06e0*/  @P0 IMAD.MOV.U32 R14, RZ, RZ, R24 ;  /* 0x000000ffff0e0224 */ /* 0x008fe200078e0018 */
[----:B------:R-:W-:Y:S01]  /*06f0*/  @P0 MOV R15, R25 ;  /* 0x00000019000f0202 */ /* 0x000fe20000000f00 */
[----:B0-----:R-:W-:-:S04]  /*0700*/  IMAD.WIDE R12, R2, 0x8, R26 ;  /* 0x00000008020c7825 */ /* 0x001fc800078e021a */
[----:B--2---:R-:W-:Y:S01]  /*0710*/  IMAD.WIDE R2, R2, 0x8, R16 ;  /* 0x0000000802027825 */ /* 0x004fe200078e0210 */
[----:B----4-:R-:W-:-:S14]  /*0720*/  DSETP.GEU.AND P0, PT, R14, R18, PT ;  /* 0x000000120e00722a */ /* 0x010fdc0003f0e000 */
[----:B------:R0:W-:Y:S04]  /*0730*/  @!P0 STG.E.64 desc[UR4][R4.64], R18 ;  /* 0x0000001204008986 */ /* 0x0001e8000c101b04 */
[----:B------:R-:W2:Y:S04]  /*0740*/  LDG.E.64 R22, desc[UR4][R8.64] ;  /* 0x0000000408167981 */ /* 0x000ea8000c1e1b00 */
[----:B------:R-:W3:Y:S04]  /*0750*/  LDG.E.64 R20, desc[UR4][R6.64] ;  /* 0x0000000406147981 */ /* 0x000ee8000c1e1b00 */
[----:B-1----:R-:W4:Y:S04]  /*0760*/  LDG.E.64 R24, desc[UR4][R12.64] ;  /* 0x000000040c187981 */ /* 0x002f28000c1e1b00 */
[----:B------:R-:W4:Y:S01]  /*0770*/  LDG.E.64 R16, desc[UR4][R2.64] ;  /* 0x0000000402107981 */ /* 0x000f22000c1e1b00 */
[----:B------:R-:W-:Y:S01]  /*0780*/  @!P0 IMAD.MOV.U32 R14, RZ, RZ, R18 ;  /* 0x000000ffff0e8224 */ /* 0x000fe200078e0012 */
[----:B------:R-:W-:Y:S01]  /*0790*/  UMOV UR6, 0xcccccccd ;  /* 0xcccccccd00067882 */ /* 0x000fe20000000000 */
[----:B------:R-:W-:Y:S01]  /*07a0*/  @!P0 IMAD.MOV.U32 R15, RZ, RZ, R19 ;  /* 0x000000ffff0f8224 */ /* 0x000fe200078e0013 */
[----:B------:R-:W-:-:S05]  /*07b0*/  UMOV UR7, 0x3feccccc ;  /* 0x3feccccc00077882 */ /* 0x000fca0000000000 */
[--C-:B--2---:R-:W-:Y:S02]  /*07c0*/  DADD R22, R22, -R14.reuse ;  /* 0x0000000016167229 */ /* 0x104fe4000000080e */
[----:B---3--:R-:W-:Y:S02]  /*07d0*/  DMUL R20, R20, UR6 ;  /* 0x0000000614147c28 */ /* 0x008fe40008000000 */
[----:B----4-:R-:W-:Y:S02]  /*07e0*/  DADD R24, R24, -R14 ;  /* 0x0000000018187229 */ /* 0x010fe4000000080e */
[----:B------:R-:W-:-:S04]  /*07f0*/  DADD R14, R16, R16 ;  /* 0x00000000100e7229 */ /* 0x000fc80000000010 */
[----:B------:R-:W-:Y:S01]  /*0800*/  DFMA R20, R16, R22, R20 ;  /* 0x000000161014722b */ /* 0x000fe20000000014 */
[----:B------:R-:W2:Y:S07]  /*0810*/  LDG.E.64 R16, desc[UR4][R6.64+0x8] ;  /* 0x0000080406107981 */ /* 0x000eae000c1e1b00 */
[----:B------:R-:W-:-:S07]  /*0820*/  DFMA R20, R14, R24, R20 ;  /* 0x000000180e14722b */ /* 0x000fce0000000014 */
[----:B------:R-:W-:Y:S04]  /*0830*/  STG.E.64 desc[UR4][R6.64], R20 ;  /* 0x0000001406007986 */ /* 0x000fe8000c101b04 */
[----:B------:R-:W2:Y:S02]  /*0840*/  LDG.E.64 R14, desc[UR4][R4.64+0x8] ;  /* 0x00000804040e7981 */ /* 0x000ea4000c1e1b00 */
[----:B--2---:R-:W-:-:S07]  /*0850*/  DADD R14, R14, R16 ;  /* 0x000000000e0e7229 */ /* 0x004fce0000000010 */
[----:B------:R1:W-:Y:S04]  /*0860*/  STG.E.64 desc[UR4][R4.64+0x8], R14 ;  /* 0x0000080e04007986 */ /* 0x0003e8000c101b04 */
[----:B------:R-:W2:Y:S02]  /*0870*/  LDG.E.64 R16, desc[UR4][R10.64+0x18] ;  /* 0x000018040a107981 */ /* 0x000ea4000c1e1b00 */
[----:B--2---:R-:W-:-:S14]  /*0880*/  DSETP.GT.AND P0, PT, R14, R16, PT ;  /* 0x000000100e00722a */ /* 0x004fdc0003f04000 */
[----:B------:R2:W-:Y:S04]  /*0890*/  @P0 STG.E.64 desc[UR4][R4.64+0x8], R16 ;  /* 0x0000081004000986 */ /* 0x0005e8000c101b04 */
[----:B0-----:R-:W3:Y:S01]  /*08a0*/  LDG.E.64 R18, desc[UR4][R10.64+0x10] ;  /* 0x000010040a127981 */ /* 0x001ee2000c1e1b00 */
[----:B-1----:R-:W-:Y:S01]  /*08b0*/  @P0 IMAD.MOV.U32 R14, RZ, RZ, R16 ;  /* 0x000000ffff0e0224 */ /* 0x002fe200078e0010 */
[----:B------:R-:W-:-:S06]  /*08c0*/  @P0 MOV R15, R17 ;  /* 0x00000011000f0202 */ /* 0x000fcc0000000f00 */
[----:B---3--:R-:W-:-:S14]  /*08d0*/  DSETP.GEU.AND P0, PT, R14, R18, PT ;  /* 0x000000120e00722a */ /* 0x008fdc0003f0e000 */
[----:B------:R-:W-:Y:S04]  /*08e0*/  @!P0 STG.E.64 desc[UR4][R4.64+0x8], R18 ;  /* 0x0000081204008986 */ /* 0x000fe8000c101b04 */
[----:B------:R-:W2:Y:S04]  /*08f0*/  LDG.E.64 R8, desc[UR4][R8.64+0x8] ;  /* 0x0000080408087981 */ /* 0x000ea8000c1e1b00 */
[----:B------:R-:W3:Y:S04]  /*0900*/  LDG.E.64 R24, desc[UR4][R6.64+0x8] ;  /* 0x0000080406187981 */ /* 0x000ee8000c1e1b00 */
[----:B------:R-:W4:Y:S04]  /*0910*/  LDG.E.64 R12, desc[UR4][R12.64+0x8] ;  /* 0x000008040c0c7981 */ /* 0x000f28000c1e1b00 */
[----:B------:R-:W4:Y:S04]  /*0920*/  LDG.E.64 R22, desc[UR4][R2.64+0x8] ;  /* 0x0000080402167981 */ /* 0x000f28000c1e1b00 */
[----:B------:R-:W4:Y:S01]  /*0930*/  LDG.E.64 R20, desc[UR4][R2.64] ;  /* 0x0000000402147981 */ /* 0x000f22000c1e1b00 */
[----:B------:R-:W-:-:S02]  /*0940*/  @!P0 IMAD.MOV.U32 R14, RZ, RZ, R18 ;  /* 0x000000ffff0e8224 */ /* 0x000fc400078e0012 */
[----:B------:R-:W-:-:S06]  /*0950*/  @!P0 IMAD.MOV.U32 R15, RZ, RZ, R19 ;  /* 0x000000ffff0f8224 */ /* 0x000fcc00078e0013 */
[--C-:B--2---:R-:W-:Y:S02]  /*0960*/  DADD R16, R8, -R14.reuse ;  /* 0x0000000008107229 */ /* 0x104fe4000000080e */
[----:B---3--:R-:W-:Y:S02]  /*0970*/  DMUL R24, R24, UR6 ;  /* 0x0000000618187c28 */ /* 0x008fe40008000000 */
[----:B----4-:R-:W-:Y:S02]  /*0980*/  DADD R14, R12, -R14 ;  /* 0x000000000c0e7229 */ /* 0x010fe4000000080e */
[----:B------:R-:W-:-:S04]  /*0990*/  DADD R22, R22, R22 ;  /* 0x0000000016167229 */ /* 0x000fc80000000016 */
[----:B------:R-:W-:-:S08]  /*09a0*/  DFMA R16, R20, R16, R24 ;  /* 0x000000101410722b */ /* 0x000fd00000000018 */
[----:B------:R-:W-:-:S07]  /*09b0*/  DFMA R14, R22, R14, R16 ;  /* 0x0000000e160e722b */ /* 0x000fce0000000010 */
[----:B------:R-:W-:Y:S01]  /*09c0*/  STG.E.64 desc[UR4][R6.64+0x8], R14 ;  /* 0x0000080e06007986 */ /* 0x000fe2000c101b04 */
[----:B------:R-:W-:Y:S05]  /*09d0*/  EXIT ;  /* 0x000000000000794d */ /* 0x000fea0003800000 */
        .type           $_Z3psoPdS_S_ddS_S_S_S_$__internal_accurate_pow,@function
        .size           $_Z3psoPdS_S_ddS_S_S_S_$__internal_accurate_pow,(.L_x_24 - $_Z3psoPdS_S_ddS_S_S_S_$__internal_accurate_pow)
$_Z3psoPdS_S_ddS_S_S_S_$__internal_accurate_pow:
[----:B------:R-:W-:Y:S01]  /*09e0*/  ISETP.GT.U32.AND P0, PT, R3, 0xfffff, PT ;  /* 0x000fffff0300780c */ /* 0x000fe20003f04070 */
[----:B------:R-:W-:Y:S01]  /*09f0*/  IMAD.MOV.U32 R12, RZ, RZ, R14 ;  /* 0x000000ffff0c7224 */ /* 0x000fe200078e000e */
[----:B------:R-:W-:Y:S01]  /*0a00*/  MOV R13, R3 ;  /* 0x00000003000d7202 */ /* 0x000fe20000000f00 */
[----:B------:R-:W-:Y:S01]  /*0a10*/  IMAD.MOV.U32 R22, RZ, RZ, 0x41ad3b5a ;  /* 0x41ad3b5aff167424 */ /* 0x000fe200078e00ff */
[----:B------:R-:W-:Y:S01]  /*0a20*/  MOV R23, 0x3ed0f5d2 ;  /* 0x3ed0f5d200177802 */ /* 0x000fe20000000f00 */
[----:B------:R-:W-:Y:S01]  /*0a30*/  UMOV UR6, 0x7d2cafe2 ;  /* 0x7d2cafe200067882 */ /* 0x000fe20000000000 */
[----:B------:R-:W-:Y:S01]  /*0a40*/  UMOV UR7, 0x3eb0f5ff ;  /* 0x3eb0f5ff00077882 */ /* 0x000fe20000000000 */
[----:B------:R-:W-:Y:S01]  /*0a50*/  UMOV UR8, 0x3b39803f ;  /* 0x3b39803f00087882 */ /* 0x000fe20000000000 */
[----:B------:R-:W-:-:S05]  /*0a60*/  UMOV UR9, 0x3c7abc9e ;  /* 0x3c7abc9e00097882 */ /* 0x000fca0000000000 */
[----:B------:R-:W-:Y:S01]  /*0a70*/  @!P0 DMUL R24, R12, 1.80143985094819840000e+16 ;  /* 0x435000000c188828 */ /* 0x000fe20000000000 */
[--C-:B------:R-:W-:Y:S01]  /*0a80*/  IMAD.MOV.U32 R12, RZ, RZ, R3.reuse ;  /* 0x000000ffff0c7224 */ /* 0x100fe200078e0003 */
[----:B------:R-:W-:-:S08]  /*0a90*/  SHF.R.U32.HI R3, RZ, 0x14, R3 ;  /* 0x00000014ff037819 */ /* 0x000fd00000011603 */
[----:B------:R-:W-:Y:S01]  /*0aa0*/  @!P0 IMAD.MOV.U32 R12, RZ, RZ, R25 ;  /* 0x000000ffff0c8224 */ /* 0x000fe200078e0019 */
[----:B------:R-:W-:-:S04]  /*0ab0*/  @!P0 LEA.HI R3, R25, 0xffffffca, RZ, 0xc ;  /* 0xffffffca19038811 */ /* 0x000fc800078f60ff */
[----:B------:R-:W-:-:S04]  /*0ac0*/  LOP3.LUT R12, R12, 0x800fffff, RZ, 0xc0, !PT ;  /* 0x800fffff0c0c7812 */ /* 0x000fc800078ec0ff */
[----:B------:R-:W-:Y:S02]  /*0ad0*/  LOP3.LUT R13, R12, 0x3ff00000, RZ, 0xfc, !PT ;  /* 0x3ff000000c0d7812 */ /* 0x000fe400078efcff */
[----:B------:R-:W-:Y:S01]  /*0ae0*/  MOV R12, R14 ;  /* 0x0000000e000c7202 */ /* 0x000fe20000000f00 */
[----:B------:R-:W-:Y:S01]  /*0af0*/  @!P0 IMAD.MOV.U32 R12, RZ, RZ, R24 ;  /* 0x000000ffff0c8224 */ /* 0x000fe200078e0018 */
[----:B------:R-:W-:Y:S01]  /*0b00*/  ISETP.GE.U32.AND P1, PT, R13, 0x3ff6a09f, PT ;  /* 0x3ff6a09f0d00780c */ /* 0x000fe20003f26070 */
[----:B------:R-:W-:-:S12]  /*0b10*/  IMAD.MOV.U32 R14, RZ, RZ, RZ ;  /* 0x000000ffff0e7224 */ /* 0x000fd800078e00ff */
[----:B------:R-:W-:-:S05]  /*0b20*/  @P1 VIADD R15, R13, 0xfff00000 ;  /* 0xfff000000d0f1836 */ /* 0x000fca0000000000 */
[----:B------:R-:W-:-:S06]  /*0b30*/  @P1 MOV R13, R15 ;  /* 0x0000000f000d1202 */ /* 0x000fcc0000000f00 */
[C---:B------:R-:W-:Y:S02]  /*0b40*/  DADD R18, R12.reuse, 1 ;  /* 0x3ff000000c127429 */ /* 0x040fe40000000000 */
[----:B------:R-:W-:-:S04]  /*0b50*/  DADD R12, R12, -1 ;  /* 0xbff000000c0c7429 */ /* 0x000fc80000000000 */
[----:B------:R-:W0:Y:S02]  /*0b60*/  MUFU.RCP64H R15, R19 ;  /* 0x00000013000f7308 */ /* 0x000e240000001800 */
[----:B0-----:R-:W-:-:S08]  /*0b70*/  DFMA R16, -R18, R14, 1 ;  /* 0x3ff000001210742b */ /* 0x001fd0000000010e */
[----:B------:R-:W-:-:S08]  /*0b80*/  DFMA R16, R16, R16, R16 ;  /* 0x000000101010722b */ /* 0x000fd00000000010 */
[----:B------:R-:W-:-:S08]  /*0b90*/  DFMA R14, R14, R16, R14 ;  /* 0x000000100e0e722b */ /* 0x000fd0000000000e */
[----:B------:R-:W-:-:S08]  /*0ba0*/  DMUL R16, R12, R14 ;  /* 0x0000000e0c107228 */ /* 0x000fd00000000000 */
[----:B------:R-:W-:-:S08]  /*0bb0*/  DFMA R16, R12, R14, R16 ;  /* 0x0000000e0c10722b */ /* 0x000fd00000000010 */
[----:B------:R-:W-:-:S08]  /*0bc0*/  DMUL R20, R16, R16 ;  /* 0x0000001010147228 */ /* 0x000fd00000000000 */
[----:B------:R-:W-:Y:S01]  /*0bd0*/  DFMA R18, R20, UR6, R22 ;  /* 0x0000000614127c2b */ /* 0x000fe20008000016 */
[----:B------:R-:W-:Y:S01]  /*0be0*/  UMOV UR6, 0x75488a3f ;  /* 0x75488a3f00067882 */ /* 0x000fe20000000000 */
[----:B------:R-:W-:-:S06]  /*0bf0*/  UMOV UR7, 0x3ef3b20a ;  /* 0x3ef3b20a00077882 */ /* 0x000fcc0000000000 */
[----:B------:R-:W-:Y:S01]  /*0c00*/  DFMA R18, R20, R18, UR6 ;  /* 0x0000000614127e2b */ /* 0x000fe20008000012 */
[----:B------:R-:W-:Y:S01]  /*0c10*/  UMOV UR6, 0xe4faecd5 ;  /* 0xe4faecd500067882 */ /* 0x000fe20000000000 */
[----:B------:R-:W-:-:S06]  /*0c20*/  UMOV UR7, 0x3f1745cd ;  /* 0x3f1745cd00077882 */ /* 0x000fcc0000000000 */
[----:B------:R-:W-:Y:S01]  /*0c30*/  DFMA R18, R20, R18, UR6 ;  /* 0x0000000614127e2b */ /* 0x000fe20008000012 */
[----:B------:R-:W-:Y:S01]  /*0c40*/  UMOV UR6, 0x258a578b ;  /* 0x258a578b00067882 */ /* 0x000fe20000000000 */
[----:B------:R-:W-:-:S06]  /*0c50*/  UMOV UR7, 0x3f3c71c7 ;  /* 0x3f3c71c700077882 */ /* 0x000fcc0000000000 */
[----:B------:R-:W-:Y:S01]  /*0c60*/  DFMA R22, R20, R18, UR6 ;  /* 0x0000000614167e2b */ /* 0x000fe20008000012 */
[----:B------:R-:W-:Y:S01]  /*0c70*/  UMOV UR6, 0x9242b910 ;  /* 0x9242b91000067882 */ /* 0x000fe20000000000 */
[----:B------:R-:W-:Y:S01]  /*0c80*/  UMOV UR7, 0x3f624924 ;  /* 0x3f62492400077882 */ /* 0x000fe20000000000 */
[----:B------:R-:W-:-:S05]  /*0c90*/  DADD R18, R12, -R16 ;  /* 0x000000000c127229 */ /* 0x000fca0000000810 */
[----:B------:R-:W-:Y:S01]  /*0ca0*/  DFMA R22, R20, R22, UR6 ;  /* 0x0000000614167e2b */ /* 0x000fe20008000016 */
[----:B------:R-:W-:Y:S01]  /*0cb0*/  UMOV UR6, 0x99999dfb ;  /* 0x99999dfb00067882 */ /* 0x000fe20000000000 */
[----:B------:R-:W-:Y:S01]  /*0cc0*/  UMOV UR7, 0x3f899999 ;  /* 0x3f89999900077882 */ /* 0x000fe20000000000 */
[----:B------:R-:W-:-:S05]  /*0cd0*/  DADD R18, R18, R18 ;  /* 0x0000000012127229 */ /* 0x000fca0000000012 */
[----:B------:R-:W-:Y:S01]  /*0ce0*/  DFMA R22, R20, R22, UR6 ;  /* 0x0000000614167e2b */ /* 0x000fe20008000016 */
[----:B------:R-:W-:Y:S01]  /*0cf0*/  UMOV UR6, 0x55555555 ;  /* 0x5555555500067882 */ /* 0x000fe20000000000 */
[----:B------:R-:W-:Y:S01]  /*0d00*/  UMOV UR7, 0x3fb55555 ;  /* 0x3fb5555500077882 */ /* 0x000fe20000000000 */
[----:B------:R-:W-:-:S05]  /*0d10*/  DFMA R12, R12, -R16, R18 ;  /* 0x800000100c0c722b */ /* 0x000fca0000000012 */
[----:B------:R-:W-:-:S03]  /*0d20*/  DFMA R18, R20, R22, UR6 ;  /* 0x0000000614127e2b */ /* 0x000fc60008000016 */
[----:B------:R-:W-:Y:S02]  /*0d30*/  DMUL R14, R14, R12 ;  /* 0x0000000c0e0e7228 */ /* 0x000fe40000000000 */
[----:B------:R-:W-:-:S03]  /*0d40*/  DMUL R12, R16, R16 ;  /* 0x00000010100c7228 */ /* 0x000fc60000000000 */
[----:B------:R-:W-:Y:S01]  /*0d50*/  DADD R26, -R18, UR6 ;  /* 0x00000006121a7e29 */ /* 0x000fe20008000100 */
[----:B------:R-:W-:Y:S01]  /*0d60*/  UMOV UR6, 0xb9e7b0 ;  /* 0x00b9e7b000067882 */ /* 0x000fe20000000000 */
[----:B------:R-:W-:-:S03]  /*0d70*/  UMOV UR7, 0x3c46a4cb ;  /* 0x3c46a4cb00077882 */ /* 0x000fc60000000000 */
[----:B------:R-:W-:Y:S02]  /*0d80*/  VIADD R25, R15, 0x100000 ;  /* 0x001000000f197836 */ /* 0x000fe40000000000 */
[----:B------:R-:W-:Y:S01]  /*0d90*/  IMAD.MOV.U32 R24, RZ, RZ, R14 ;  /* 0x000000ffff187224 */ /* 0x000fe200078e000e */
[----:B------:R-:W-:Y:S02]  /*0da0*/  DFMA R20, R20, R22, R26 ;  /* 0x000000161414722b */ /* 0x000fe4000000001a */
[C---:B------:R-:W-:Y:S02]  /*0db0*/  DFMA R22, R16.reuse, R16, -R12 ;  /* 0x000000101016722b */ /* 0x040fe4000000080c */
[----:B------:R-:W-:-:S06]  /*0dc0*/  DMUL R26, R16, R12 ;  /* 0x0000000c101a7228 */ /* 0x000fcc0000000000 */
[----:B------:R-:W-:Y:S02]  /*0dd0*/  DFMA R22, R16, R24, R22 ;  /* 0x000000181016722b */ /* 0x000fe40000000016 */
[----:B------:R-:W-:Y:S01]  /*0de0*/  DADD R24, R20, -UR6 ;  /* 0x8000000614187e29 */ /* 0x000fe20008000000 */
[----:B------:R-:W-:Y:S01]  /*0df0*/  UMOV UR6, 0x80000000 ;  /* 0x8000000000067882 */ /* 0x000fe20000000000 */
[----:B------:R-:W-:Y:S01]  /*0e00*/  DFMA R20, R16, R12, -R26 ;  /* 0x0000000c1014722b */ /* 0x000fe2000000081a */
[----:B------:R-:W-:-:S07]  /*0e10*/  UMOV UR7, 0x43300000 ;  /* 0x4330000000077882 */ /* 0x000fce0000000000 */
[----:B------:R-:W-:Y:S02]  /*0e20*/  DFMA R20, R14, R12, R20 ;  /* 0x0000000c0e14722b */ /* 0x000fe40000000014 */
[----:B------:R-:W-:-:S06]  /*0e30*/  DADD R12, R18, R24 ;  /* 0x00000000120c7229 */ /* 0x000fcc0000000018 */
[----:B------:R-:W-:Y:S02]  /*0e40*/  DFMA R20, R16, R22, R20 ;  /* 0x000000161014722b */ /* 0x000fe40000000014 */
[----:B------:R-:W-:Y:S02]  /*0e50*/  DADD R22, R18, -R12 ;  /* 0x0000000012167229 */ /* 0x000fe4000000080c */
[----:B------:R-:W-:-:S06]  /*0e60*/  DMUL R18, R12, R26 ;  /* 0x0000001a0c127228 */ /* 0x000fcc0000000000 */
[----:B------:R-:W-:Y:S02]  /*0e70*/  DADD R24, R24, R22 ;  /* 0x0000000018187229 */ /* 0x000fe40000000016 */
[----:B------:R-:W-:-:S08]  /*0e80*/  DFMA R22, R12, R26, -R18 ;  /* 0x0000001a0c16722b */ /* 0x000fd00000000812 */
[----:B------:R-:W-:-:S08]  /*0e90*/  DFMA R20, R12, R20, R22 ;  /* 0x000000140c14722b */ /* 0x000fd00000000016 */
[----:B------:R-:W-:-:S08]  /*0ea0*/  DFMA R24, R24, R26, R20 ;  /* 0x0000001a1818722b */ /* 0x000fd00000000014 */
[----:B------:R-:W-:-:S08]  /*0eb0*/  DADD R20, R18, R24 ;  /* 0x0000000012147229 */ /* 0x000fd00000000018 */
[--C-:B------:R-:W-:Y:S02]  /*0ec0*/  DADD R12, R16, R20.reuse ;  /* 0x00000000100c7229 */ /* 0x100fe40000000014 */
[----:B------:R-:W-:-:S06]  /*0ed0*/  DADD R18, R18, -R20 ;  /* 0x0000000012127229 */ /* 0x000fcc0000000814 */
[----:B------:R-:W-:Y:S02]  /*0ee0*/  DADD R16, R16, -R12 ;  /* 0x0000000010107229 */ /* 0x000fe4000000080c */
[----:B------:R-:W-:-:S06]  /*0ef0*/  DADD R18, R24, R18 ;  /* 0x0000000018127229 */ /* 0x000fcc0000000012 */
[----:B------:R-:W-:-:S08]  /*0f00*/  DADD R16, R20, R16 ;  /* 0x0000000014107229 */ /* 0x000fd00000000010 */
[----:B------:R-:W-:Y:S01]  /*0f10*/  DADD R18, R18, R16 ;  /* 0x0000000012127229 */ /* 0x000fe20000000010 */
[C---:B------:R-:W-:Y:S01]  /*0f20*/  IADD3 R16, PT, PT, R3.reuse, -0x3ff, RZ ;  /* 0xfffffc0103107810 */ /* 0x040fe20007ffe0ff */
[----:B------:R-:W-:Y:S02]  /*0f30*/  @P1 VIADD R16, R3, 0xfffffc02 ;  /* 0xfffffc0203101836 */ /* 0x000fe40000000000 */
[----:B------:R-:W-:-:S04]  /*0f40*/  IMAD.MOV.U32 R17, RZ, RZ, 0x43300000 ;  /* 0x43300000ff117424 */ /* 0x000fc800078e00ff */
[----:B------:R-:W-:Y:S01]  /*0f50*/  DADD R18, R14, R18 ;  /* 0x000000000e127229 */ /* 0x000fe20000000012 */
[----:B------:R-:W-:-:S06]  /*0f60*/  LOP3.LUT R16, R16, 0x80000000, RZ, 0x3c, !PT ;  /* 0x8000000010107812 */ /* 0x000fcc00078e3cff */
[----:B------:R-:W-:Y:S01]  /*0f70*/  DADD R16, R16, -UR6 ;  /* 0x8000000610107e29 */ /* 0x000fe20008000000 */
[----:B------:R-:W-:Y:S01]  /*0f80*/  UMOV UR6, 0xfefa39ef ;  /* 0xfefa39ef00067882 */ /* 0x000fe20000000000 */
[----:B------:R-:W-:Y:S01]  /*0f90*/  DADD R20, R12, R18 ;  /* 0x000000000c147229 */ /* 0x000fe20000000012 */
[----:B------:R-:W-:-:S07]  /*0fa0*/  UMOV UR7, 0x3fe62e42 ;  /* 0x3fe62e4200077882 */ /* 0x000fce0000000000 */
[--C-:B------:R-:W-:Y:S02]  /*0fb0*/  DFMA R14, R16, UR6, R20.reuse ;  /* 0x00000006100e7c2b */ /* 0x100fe40008000014 */
[----:B------:R-:W-:-:S06]  /*0fc0*/  DADD R12, R12, -R20 ;  /* 0x000000000c0c7229 */ /* 0x000fcc0000000814 */
[----:B------:R-:W-:Y:S02]  /*0fd0*/  DFMA R22, R16, -UR6, R14 ;  /* 0x8000000610167c2b */ /* 0x000fe4000800000e */
[----:B------:R-:W-:-:S06]  /*0fe0*/  DADD R12, R18, R12 ;  /* 0x00000000120c7229 */ /* 0x000fcc000000000c */
[----:B------:R-:W-:-:S08]  /*0ff0*/  DADD R22, -R20, R22 ;  /* 0x0000000014167229 */ /* 0x000fd00000000116 */
[----:B------:R-:W-:-:S08]  /*1000*/  DADD R12, R12, -R22 ;  /* 0x000000000c0c7229 */ /* 0x000fd00000000816 */
[----:B------:R-:W-:-:S08]  /*1010*/  DFMA R16, R16, UR8, R12 ;  /* 0x0000000810107c2b */ /* 0x000fd0000800000c */
[----:B------:R-:W-:-:S08]  /*1020*/  DADD R18, R14, R16 ;  /* 0x000000000e127229 */ /* 0x000fd00000000010 */
[----:B------:R-:W-:Y:S02]  /*1030*/  DADD R14, R14, -R18 ;  /* 0x000000000e0e7229 */ /* 0x000fe40000000812 */
[----:B------:R-:W-:-:S06]  /*1040*/  DMUL R12, R18, 2 ;  /* 0x40000000120c7828 */ /* 0x000fcc0000000000 */
[----:B------:R-:W-:Y:S02]  /*1050*/  DADD R14, R16, R14 ;  /* 0x00000000100e7229 */ /* 0x000fe4000000000e */
[----:B------:R-:W-:Y:S01]  /*1060*/  DFMA R18, R18, 2, -R12 ;  /* 0x400000001212782b */ /* 0x000fe2000000080c */
[----:B------:R-:W-:Y:S01]  /*1070*/  MOV R16, 0x652b82fe ;  /* 0x652b82fe00107802 */ /* 0x000fe20000000f00 */
[----:B------:R-:W-:-:S06]  /*1080*/  IMAD.MOV.U32 R17, RZ, RZ, 0x3ff71547 ;  /* 0x3ff71547ff117424 */ /* 0x000fcc00078e00ff */
[----:B------:R-:W-:-:S08]  /*1090*/  DFMA R18, R14, 2, R18 ;  /* 0x400000000e12782b */ /* 0x000fd00000000012 */
[----:B------:R-:W-:-:S08]  /*10a0*/  DADD R14, R12, R18 ;  /* 0x000000000c0e7229 */ /* 0x000fd00000000012 */
[----:B------:R-:W-:Y:S02]  /*10b0*/  DFMA R16, R14, R16, 6.75539944105574400000e+15 ;  /* 0x433800000e10742b */ /* 0x000fe40000000010 */
[----:B------:R-:W-:Y:S01]  /*10c0*/  FSETP.GEU.AND P0, PT, |R15|, 4.1917929649353027344, PT ;  /* 0x4086232b0f00780b */ /* 0x000fe20003f0e200 */
[----:B------:R-:W-:-:S05]  /*10d0*/  DADD R12, R12, -R14 ;  /* 0x000000000c0c7229 */ /* 0x000fca000000080e */
[----:B------:R-:W-:-:S03]  /*10e0*/  DADD R20, R16, -6.75539944105574400000e+15 ;  /* 0xc338000010147429 */ /* 0x000fc60000000000 */
[----:B------:R-:W-:-:S05]  /*10f0*/  DADD R18, R18, R12 ;  /* 0x0000000012127229 */ /* 0x000fca000000000c */
[----:B------:R-:W-:Y:S01]  /*1100*/  DFMA R22, R20, -UR6, R14 ;  /* 0x8000000614167c2b */ /* 0x000fe2000800000e */
[----:B------:R-:W-:Y:S01]  /*1110*/  UMOV UR6, 0x3b39803f ;  /* 0x3b39803f00067882 */ /* 0x000fe20000000000 */
[----:B------:R-:W-:-:S06]  /*1120*/  UMOV UR7, 0x3c7abc9e ;  /* 0x3c7abc9e00077882 */ /* 0x000fcc0000000000 */
[----:B------:R-:W-:Y:S01]  /*1130*/  DFMA R20, R20, -UR6, R22 ;  /* 0x8000000614147c2b */ /* 0x000fe20008000016 */
[----:B------:R-:W-:Y:S01]  /*1140*/  UMOV UR6, 0x69ce2bdf ;  /* 0x69ce2bdf00067882 */ /* 0x000fe20000000000 */
[----:B------:R-:W-:Y:S01]  /*1150*/  IMAD.MOV.U32 R22, RZ, RZ, -0x35dec16 ;  /* 0xfca213eaff167424 */ /* 0x000fe200078e00ff */
[----:B------:R-:W-:Y:S01]  /*1160*/  MOV R23, 0x3e928af3 ;  /* 0x3e928af300177802 */ /* 0x000fe20000000f00 */
[----:B------:R-:W-:-:S05]  /*1170*/  UMOV UR7, 0x3e5ade15 ;  /* 0x3e5ade1500077882 */ /* 0x000fca0000000000 */
        /* <DEDUP_REMOVED lines=24> */
[----:B------:R-:W-:-:S08]  /*1300*/  DFMA R22, R20, R22, UR6 ;  /* 0x0000000614167e2b */ /* 0x000fd00008000016 */
[----:B------:R-:W-:-:S08]  /*1310*/  DFMA R22, R20, R22, 1 ;  /* 0x3ff000001416742b */ /* 0x000fd00000000016 */
[----:B------:R-:W-:-:S10]  /*1320*/  DFMA R20, R20, R22, 1 ;  /* 0x3ff000001414742b */ /* 0x000fd40000000016 */
[----:B------:R-:W-:Y:S02]  /*1330*/  IMAD R13, R16, 0x100000, R21 ;  /* 0x00100000100d7824 */ /* 0x000fe400078e0215 */
[----:B------:R-:W-:Y:S01]  /*1340*/  IMAD.MOV.U32 R12, RZ, RZ, R20 ;  /* 0x000000ffff0c7224 */ /* 0x000fe200078e0014 */
[----:B------:R-:W-:Y:S06]  /*1350*/  @!P0 BRA `(.L_x_9) ;  /* 0x0000000000308947 */ /* 0x000fec0003800000 */
[----:B------:R-:W-:Y:S01]  /*1360*/  FSETP.GEU.AND P1, PT, |R15|, 4.2275390625, PT ;  /* 0x408748000f00780b */ /* 0x000fe20003f2e200 */
[C---:B------:R-:W-:Y:S02]  /*1370*/  DADD R12, R14.reuse, +INF ;  /* 0x7ff000000e0c7429 */ /* 0x040fe40000000000 */
[----:B------:R-:W-:-:S08]  /*1380*/  DSETP.GEU.AND P0, PT, R14, RZ, PT ;  /* 0x000000ff0e00722a */ /* 0x000fd00003f0e000 */
[----:B------:R-:W-:Y:S02]  /*1390*/  FSEL R12, R12, RZ, P0 ;  /* 0x000000ff0c0c7208 */ /* 0x000fe40000000000 */
[----:B------:R-:W-:Y:S02]  /*13a0*/  @!P1 LEA.HI R3, R16, R16, RZ, 0x1 ;  /* 0x0000001010039211 */ /* 0x000fe400078f08ff */
[----:B------:R-:W-:Y:S02]  /*13b0*/  FSEL R13, R13, RZ, P0 ;  /* 0x000000ff0d0d7208 */ /* 0x000fe40000000000 */
[----:B------:R-:W-:-:S04]  /*13c0*/  @!P1 SHF.R.S32.HI R3, RZ, 0x1, R3 ;  /* 0x00000001ff039819 */ /* 0x000fc80000011403 */
[----:B------:R-:W-:Y:S01]  /*13d0*/  @!P1 IADD3 R14, PT, PT, R16, -R3, RZ ;  /* 0x80000003100e9210 */ /* 0x000fe20007ffe0ff */
[----:B------:R-:W-:-:S03]  /*13e0*/  @!P1 IMAD R21, R3, 0x100000, R21 ;  /* 0x0010000003159824 */ /* 0x000fc600078e0215 */
[----:B------:R-:W-:Y:S01]  /*13f0*/  @!P1 LEA R15, R14, 0x3ff00000, 0x14 ;  /* 0x3ff000000e0f9811 */ /* 0x000fe200078ea0ff */
[----:B------:R-:W-:-:S06]  /*1400*/  @!P1 IMAD.MOV.U32 R14, RZ, RZ, RZ ;  /* 0x000000ffff0e9224 */ /* 0x000fcc00078e00ff */
[----:B------:R-:W-:-:S11]  /*1410*/  @!P1 DMUL R12, R20, R14 ;  /* 0x0000000e140c9228 */ /* 0x000fd60000000000 */
.L_x_9:
[----:B------:R-:W-:Y:S02]  /*1420*/  DFMA R18, R18, R12, R12 ;  /* 0x0000000c1212722b */ /* 0x000fe4000000000c */
[----:B------:R-:W-:-:S08]  /*1430*/  DSETP.NEU.AND P0, PT, |R12|, +INF , PT ;  /* 0x7ff000000c00742a */ /* 0x000fd00003f0d200 */
[----:B------:R-:W-:Y:S02]  /*1440*/  FSEL R3, R12, R18, !P0 ;  /* 0x000000120c037208 */ /* 0x000fe40004000000 */
[----:B------:R-:W-:Y:S01]  /*1450*/  FSEL R18, R13, R19, !P0 ;  /* 0x000000130d127208 */ /* 0x000fe20004000000 */
[----:B------:R-:W-:Y:S01]  /*1460*/  IMAD.MOV.U32 R13, RZ, RZ, 0x0 ;  /* 0x00000000ff0d7424 */ /* 0x000fe200078e00ff */
[----:B------:R-:W-:-:S04]  /*1470*/  MOV R12, R0 ;  /* 0x00000000000c7202 */ /* 0x000fc80000000f00 */
[----:B------:R-:W-:Y:S05]  /*1480*/  RET.REL.NODEC R12 `(_Z3psoPdS_S_ddS_S_S_S_) ;  /* 0xffffffe80cdc7950 */ /* 0x000fea0003c3ffff */
.L_x_10:
[----:B------:R-:W-:-:S00]  /*1490*/  BRA `(.L_x_10) ;  /* 0xfffffffc00fc7947 */ /* 0x000fc0000383ffff */
[----:B------:R-:W-:-:S00]  /*14a0*/  NOP ;  /* 0x0000000000007918 */ /* 0x000fc00000000000 */
        /* <DEDUP_REMOVED lines=13> */
.L_x_24:


//--------------------- .text._Z13init_particlePdS_S_S_ --------------------------
	.section	.text._Z13init_particlePdS_S_S_,"ax",@progbits
	.align	128
        .global         _Z13init_particlePdS_S_S_
        .type           _Z13init_particlePdS_S_S_,@function
        .size           _Z13init_particlePdS_S_S_,(.L_x_26 - _Z13init_particlePdS_S_S_)
        .other          _Z13init_particlePdS_S_S_,@"STO_CUDA_ENTRY STV_DEFAULT"
_Z13init_particlePdS_S_S_:
.text._Z13init_particlePdS_S_S_:
[----:B------:R-:W-:Y:S08]  /*0000*/  LDC R1, c[0x0][0x37c] ;  /* 0x0000df00ff017b82 */ /* 0x000ff00000000800 */
[----:B------:R-:W0:Y:S01]  /*0010*/  LDC.64 R2, c[0x0][0x390] ;  /* 0x0000e400ff027b82 */ /* 0x000e220000000a00 */
[----:B------:R-:W0:Y:S01]  /*0020*/  LDCU.64 UR4, c[0x0][0x358] ;  /* 0x00006b00ff0477ac */ /* 0x000e220008000a00 */
[----:B------:R-:W1:Y:S06]  /*0030*/  S2R R15, SR_TID.X ;  /* 0x00000000000f7919 */ /* 0x000e6c0000002100 */
[----:B------:R-:W1:Y:S08]  /*0040*/  S2UR UR6, SR_CTAID.X ;  /* 0x00000000000679c3 */ /* 0x000e700000002500 */
[----:B------:R-:W1:Y:S01]  /*0050*/  LDC R0, c[0x0][0x360] ;  /* 0x0000d800ff007b82 */ /* 0x000e620000000800 */
[----:B0-----:R-:W2:Y:S07]  /*0060*/  LDG.E.64 R4, desc[UR4][R2.64] ;  /* 0x0000000402047981 */ /* 0x001eae000c1e1b00 */
[----:B------:R-:W0:Y:S08]  /*0070*/  LDC.64 R6, c[0x0][0x380] ;  /* 0x0000e000ff067b82 */ /* 0x000e300000000a00 */
[----:B------:R-:W3:Y:S01]  /*0080*/  LDC.64 R8, c[0x0][0x398] ;  /* 0x0000e600ff087b82 */ /* 0x000ee20000000a00 */
[----:B-1----:R-:W-:-:S07]  /*0090*/  IMAD R15, R0, UR6, R15 ;  /* 0x00000006000f7c24 */ /* 0x002fce000f8e020f */
[----:B------:R-:W1:Y:S01]  /*00a0*/  LDC.64 R12, c[0x0][0x388] ;  /* 0x0000e200ff0c7b82 */ /* 0x000e620000000a00 */
[----:B0-----:R-:W-:-:S04]  /*00b0*/  IMAD.WIDE R6, R15, 0x8, R6 ;  /* 0x000000080f067825 */ /* 0x001fc800078e0206 */
[C---:B---3--:R-:W-:Y:S01]  /*00c0*/  IMAD.WIDE R8, R15.reuse, 0x8, R8 ;  /* 0x000000080f087825 */ /* 0x048fe200078e0208 */
[----:B--2---:R-:W-:Y:S04]  /*00d0*/  STG.E.64 desc[UR4][R6.64], R4 ;  /* 0x0000000406007986 */ /* 0x004fe8000c101b04 */
[----:B------:R-:W2:Y:S01]  /*00e0*/  LDG.E.64 R10, desc[UR4][R8.64] ;  /* 0x00000004080a7981 */ /* 0x000ea2000c1e1b00 */
[----:B-1----:R-:W-:-:S05]  /*00f0*/  IMAD.WIDE R12, R15, 0x8, R12 ;  /* 0x000000080f0c7825 */ /* 0x002fca00078e020c */
[----:B--2---:R-:W-:Y:S04]  /*0100*/  STG.E.64 desc[UR4][R12.64], R10 ;  /* 0x0000000a0c007986 */ /* 0x004fe8000c101b04 */
[----:B------:R-:W2:Y:S04]  /*0110*/  LDG.E.64 R2, desc[UR4][R2.64+0x8] ;  /* 0x0000080402027981 */ /* 0x000ea8000c1e1b00 */
[----:B--2---:R-:W-:Y:S04]  /*0120*/  STG.E.64 desc[UR4][R6.64+0x8], R2 ;  /* 0x0000080206007986 */ /* 0x004fe8000c101b04 */
[----:B------:R-:W2:Y:S04]  /*0130*/  LDG.E.64 R14, desc[UR4][R8.64+0x8] ;  /* 0x00000804080e7981 */ /* 0x000ea8000c1e1b00 */
[----:B--2---:R-:W-:Y:S01]  /*0140*/  STG.E.64 desc[UR4][R12.64+0x8], R14 ;  /* 0x0000080e0c007986 */ /* 0x004fe2000c101b04 */
[----:B------:R-:W-:Y:S05]  /*0150*/  EXIT ;  /* 0x000000000000794d */ /* 0x000fea0003800000 */
.L_x_11:
        /* <DEDUP_REMOVED lines=10> */
.L_x_26:


//--------------------- .text._Z15gpuGenerateRandPd --------------------------
	.section	.text._Z15gpuGenerateRandPd,"ax",@progbits
	.align	128
        .global         _Z15gpuGenerateRandPd
        .type           _Z15gpuGenerateRandPd,@function
        .size           _Z15gpuGenerateRandPd,(.L_x_27 - _Z15gpuGenerateRandPd)
        .other          _Z15gpuGenerateRandPd,@"STO_CUDA_ENTRY STV_DEFAULT"
_Z15gpuGenerateRandPd:
.text._Z15gpuGenerateRandPd:
[----:B------:R-:W0:Y:S01]  /*0000*/  LDC R1, c[0x0][0x37c] ;  /* 0x0000df00ff017b82 */ /* 0x000e220000000800 */
[----:B------:R-:W1:Y:S07]  /*0010*/  S2R R4, SR_TID.X ;  /* 0x0000000000047919 */ /* 0x000e6e0000002100 */
[----:B------:R-:W1:Y:S01]  /*0020*/  S2UR UR4, SR_CTAID.X ;  /* 0x00000000000479c3 */ /* 0x000e620000002500 */
[----:B0-----:R-:W-:Y:S01]  /*0030*/  VIADD R1, R1, 0xffffffd0 ;  /* 0xffffffd001017836 */ /* 0x001fe20000000000 */
[----:B------:R-:W0:Y:S01]  /*0040*/  LDCU.64 UR6, c[0x0][0x358] ;  /* 0x00006b00ff0677ac */ /* 0x000e220008000a00 */
[----:B------:R-:W-:Y:S01]  /*0050*/  IMAD.MOV.U32 R6, RZ, RZ, 0x2abc4dd5 ;  /* 0x2abc4dd5ff067424 */ /* 0x000fe200078e00ff */
[----:B------:R-:W-:Y:S01]  /*0060*/  BSSY.RECONVERGENT B0, `(.L_x_12) ;  /* 0x0000260000007945 */ /* 0x000fe20003800200 */
[----:B------:R-:W-:-:S02]  /*0070*/  IMAD.MOV.U32 R7, RZ, RZ, 0x58213ed2 ;  /* 0x58213ed2ff077424 */ /* 0x000fc400078e00ff */
[----:B------:R-:W-:Y:S01]  /*0080*/  IMAD.MOV.U32 R8, RZ, RZ, 0x455f2458 ;  /* 0x455f2458ff087424 */ /* 0x000fe200078e00ff */
[----:B------:R-:W1:Y:S01]  /*0090*/  LDC R3, c[0x0][0x360] ;  /* 0x0000d800ff037b82 */ /* 0x000e620000000800 */
[----:B------:R-:W-:Y:S01]  /*00a0*/  IMAD.MOV.U32 R9, RZ, RZ, -0x75bd8fc ;  /* 0xf8a42704ff097424 */ /* 0x000fe200078e00ff */
[----:B------:R2:W-:Y:S01]  /*00b0*/  STL.64 [R1], R6 ;  /* 0x0000000601007387 */ /* 0x0005e20000100a00 */
[----:B------:R-:W-:Y:S02]  /*00c0*/  IMAD.MOV.U32 R10, RZ, RZ, -0x23270784 ;  /* 0xdcd8f87cff0a7424 */ /* 0x000fe400078e00ff */
[----:B------:R-:W-:Y:S01]  /*00d0*/  IMAD.MOV.U32 R11, RZ, RZ, 0x511db0d6 ;  /* 0x511db0d6ff0b7424 */ /* 0x000fe200078e00ff */
[----:B------:R2:W-:Y:S01]  /*00e0*/  STL.64 [R1+0x8], R8 ;  /* 0x0000080801007387 */ /* 0x0005e20000100a00 */
[----:B------:R-:W-:-:S03]  /*00f0*/  IMAD.MOV.U32 R0, RZ, RZ, 0x58213ed2 ;  /* 0x58213ed2ff007424 */ /* 0x000fc600078e00ff */
[----:B------:R2:W-:Y:S01]  /*0100*/  STL.64 [R1+0x10], R10 ;  /* 0x0000100a01007387 */ /* 0x0005e20000100a00 */
[----:B-1----:R-:W-:Y:S02]  /*0110*/  IMAD R4, R3, UR4, R4 ;  /* 0x0000000403047c24 */ /* 0x002fe4000f8e0204 */
[----:B------:R-:W-:-:S03]  /*0120*/  IMAD.MOV.U32 R3, RZ, RZ, 0x511db0d6 ;  /* 0x511db0d6ff037424 */ /* 0x000fc600078e00ff */
[----:B------:R-:W-:Y:S02]  /*0130*/  ISETP.NE.AND P0, PT, R4, RZ, PT ;  /* 0x000000ff0400720c */ /* 0x000fe40003f05270 */
[----:B------:R-:W-:-:S11]  /*0140*/  SHF.R.S32.HI R2, RZ, 0x1f, R4 ;  /* 0x0000001fff027819 */ /* 0x000fd60000011404 */
[----:B0-2---:R-:W-:Y:S05]  /*0150*/  @!P0 BRA `(.L_x_13) ;  /* 0x0000002400408947 */ /* 0x005fea0003800000 */
[----:B------:R-:W-:Y:S02]  /*0160*/  IMAD.MOV.U32 R13, RZ, RZ, R2 ;  /* 0x000000ffff0d7224 */ /* 0x000fe400078e0002 */
[----:B------:R-:W-:Y:S02]  /*0170*/  IMAD.MOV.U32 R11, RZ, RZ, RZ ;  /* 0x000000ffff0b7224 */ /* 0x000fe400078e00ff */
[----:B------:R-:W-:Y:S02]  /*0180*/  IMAD.MOV.U32 R0, RZ, RZ, 0x58213ed2 ;  /* 0x58213ed2ff007424 */ /* 0x000fe400078e00ff */
[----:B------:R-:W-:Y:S02]  /*0190*/  IMAD.MOV.U32 R10, RZ, RZ, R4 ;  /* 0x000000ffff0a7224 */ /* 0x000fe400078e0004 */
[----:B------:R-:W-:-:S07]  /*01a0*/  IMAD.MOV.U32 R3, RZ, RZ, 0x511db0d6 ;  /* 0x511db0d6ff037424 */ /* 0x000fce00078e00ff */
.L_x_22:
[----:B0-----:R-:W-:Y:S01]  /*01b0*/  LOP3.LUT R2, R10, 0x3, RZ, 0xc0, !PT ;  /* 0x000000030a027812 */ /* 0x001fe200078ec0ff */
[----:B------:R-:W-:Y:S03]  /*01c0*/  BSSY.RECONVERGENT B1, `(.L_x_14) ;  /* 0x0000243000017945 */ /* 0x000fe60003800200 */
[----:B------:R-:W-:-:S04]  /*01d0*/  ISETP.NE.U32.AND P0, PT, R2, RZ, PT ;  /* 0x000000ff0200720c */ /* 0x000fc80003f05070 */
[----:B------:R-:W-:-:S13]  /*01e0*/  ISETP.NE.AND.EX P0, PT, RZ, RZ, PT, P0 ;  /* 0x000000ffff00720c */ /* 0x000fda0003f05300 */
[----:B------:R-:W-:Y:S05]  /*01f0*/  @!P0 BRA `(.L_x_15) ;  /* 0x0000002000fc8947 */ /* 0x000fea0003800000 */
[----:B------:R-:W0:Y:S01]  /*0200*/  LDC.64 R8, c[0x4][0x8] ;  /* 0x01000200ff087b82 */ /* 0x000e220000000a00 */
[----:B------:R-:W-:Y:S01]  /*0210*/  IMAD.MOV.U32 R0, RZ, RZ, RZ ;  /* 0x000000ffff007224 */ /* 0x000fe200078e00ff */
[----:B------:R-:W-:Y:S01]  /*0220*/  CS2R R2, SRZ ;  /* 0x0000000000027805 */ /* 0x000fe2000001ff00 */
[----:B------:R-:W-:Y:S01]  /*0230*/  IMAD.MOV.U32 R12, RZ, RZ, RZ ;  /* 0x000000ffff0c7224 */ /* 0x000fe200078e00ff */
[----:B------:R-:W-:Y:S01]  /*0240*/  CS2R R6, SRZ ;  /* 0x0000000000067805 */ /* 0x000fe2000001ff00 */
[----:B0-----:R-:W-:-:S07]  /*0250*/  IMAD.WIDE.U32 R8, R11, 0xc80, R8 ;  /* 0x00000c800b087825 */ /* 0x001fce00078e0008 */
.L_x_17:
[----:B------:R-:W-:-:S06]  /*0260*/  IMAD R5, R12, 0x4, R1 ;  /* 0x000000040c057824 */ /* 0x000fcc00078e0201 */
[----:B------:R-:W5:Y:S01]  /*0270*/  LDL R5, [R5+0x4] ;  /* 0x0000040005057983 */ /* 0x000f620000100800 */
[----:B------:R-:W-:-:S05]  /*0280*/  UMOV UR4, URZ ;  /* 0x000000ff00047c82 */ /* 0x000fca0008000000 */
.L_x_16:
[----:B-----5:R-:W-:Y:S01]  /*0290*/  SHF.R.U32.HI R20, RZ, UR4, R5 ;  /* 0x00000004ff147c19 */ /* 0x020fe20008011605 */
[----:B------:R-:W-:-:S03]  /*02a0*/  IMAD.SHL.U32 R14, R12, 0x20, RZ ;  /* 0x000000200c0e7824 */ /* 0x000fc600078e00ff */
[----:B------:R-:W-:Y:S01]  /*02b0*/  LOP3.LUT R15, R20, 0x1, RZ, 0xc0, !PT ;  /* 0x00000001140f7812 */ /* 0x000fe200078ec0ff */
[----:B------:R-:W-:-:S03]  /*02c0*/  VIADD R14, R14, UR4 ;  /* 0x000000040e0e7c36 */ /* 0x000fc60008000000 */
[----:B------:R-:W-:Y:S01]  /*02d0*/  ISETP.NE.U32.AND P0, PT, R15, 0x1, PT ;  /* 0x000000010f00780c */ /* 0x000fe20003f05070 */
[----:B------:R-:W-:-:S03]  /*02e0*/  IMAD R15, R14, 0x5, RZ ;  /* 0x000000050e0f7824 */ /* 0x000fc600078e02ff */
[----:B------:R-:W-:Y:S01]  /*02f0*/  R2P PR, R20, 0x7e ;  /* 0x0000007e14007804 */ /* 0x000fe20000000000 */
[----:B------:R-:W-:-:S08]  /*0300*/  IMAD.WIDE.U32 R14, R15, 0x4, R8 ;  /* 0x000000040f0e7825 */ /* 0x000fd000078e0008 */
[----:B------:R-:W2:Y:S04]  /*0310*/  @!P0 LDG.E R17, desc[UR6][R14.64] ;  /* 0x000000060e118981 */ /* 0x000ea8000c1e1900 */
[----:B------:R-:W3:Y:S04]  /*0320*/  @P1 LDG.E R19, desc[UR6][R14.64+0x14] ;  /* 0x000014060e131981 */ /* 0x000ee8000c1e1900 */
[----:B------:R-:W4:Y:S04]  /*0330*/  @P2 LDG.E R21, desc[UR6][R14.64+0x28] ;  /* 0x000028060e152981 */ /* 0x000f28000c1e1900 */
[----:B------:R-:W4:Y:S04]  /*0340*/  @P3 LDG.E R23, desc[UR6][R14.64+0x3c] ;  /* 0x00003c060e173981 */ /* 0x000f28000c1e1900 */
[----:B------:R-:W4:Y:S04]  /*0350*/  @!P0 LDG.E R16, desc[UR6][R14.64+0x8] ;  /* 0x000008060e108981 */ /* 0x000f28000c1e1900 */
[----:B------:R-:W4:Y:S04]  /*0360*/  @P4 LDG.E R25, desc[UR6][R14.64+0x50] ;  /* 0x000050060e194981 */ /* 0x000f28000c1e1900 */
[----:B------:R-:W4:Y:S04]  /*0370*/  @!P0 LDG.E R18, desc[UR6][R14.64+0x10] ;  /* 0x000010060e128981 */ /* 0x000f28000c1e1900 */
[----:B------:R-:W4:Y:S04]  /*0380*/  @P1 LDG.E R22, desc[UR6][R14.64+0x1c] ;  /* 0x00001c060e161981 */ /* 0x000f28000c1e1900 */
[----:B------:R-:W4:Y:S04]  /*0390*/  @P1 LDG.E R24, desc[UR6][R14.64+0x24] ;  /* 0x000024060e181981 */ /* 0x000f28000c1e1900 */
[----:B------:R-:W4:Y:S01]  /*03a0*/  @P6 LDG.E R27, desc[UR6][R14.64+0x78] ;  /* 0x000078060e1b6981 */ /* 0x000f22000c1e1900 */
[----:B--2---:R-:W-:-:S03]  /*03b0*/  @!P0 LOP3.LUT R0, R0, R17, RZ, 0x3c, !PT ;  /* 0x0000001100008212 */ /* 0x004fc600078e3cff */
[----:B------:R-:W2:Y:S01]  /*03c0*/  @!P0 LDG.E R17, desc[UR6][R14.64+0x4] ;  /* 0x000004060e118981 */ /* 0x000ea2000c1e1900 */
[----:B---3--:R-:W-:-:S03]  /*03d0*/  @P1 LOP3.LUT R0, R0, R19, RZ, 0x3c, !PT ;  /* 0x0000001300001212 */ /* 0x008fc600078e3cff */
[----:B------:R-:W3:Y:S01]  /*03e0*/  @!P0 LDG.E R19, desc[UR6][R14.64+0xc] ;  /* 0x00000c060e138981 */ /* 0x000ee2000c1e1900 */
[----:B----4-:R-:W-:-:S03]  /*03f0*/  @P2 LOP3.LUT R0, R0, R21, RZ, 0x3c, !PT ;  /* 0x0000001500002212 */ /* 0x010fc600078e3cff */
[----:B------:R-:W4:Y:S01]  /*0400*/  @P1 LDG.E R21, desc[UR6][R14.64+0x18] ;  /* 0x000018060e151981 */ /* 0x000f22000c1e1900 */
[----:B------:R-:W-:-:S03]  /*0410*/  @P3 LOP3.LUT R0, R0, R23, RZ, 0x3c, !PT ;  /* 0x0000001700003212 */ /* 0x000fc600078e3cff */
[----:B------:R-:W4:Y:S01]  /*0420*/  @P5 LDG.E R23, desc[UR6][R14.64+0x64] ;  /* 0x000064060e175981 */ /* 0x000f22000c1e1900 */
[----:B------:R-:W-:-:S03]  /*0430*/  @!P0 LOP3.LUT R7, R7, R16, RZ, 0x3c, !PT ;  /* 0x0000001007078212 */ /* 0x000fc600078e3cff */
[----:B------:R-:W4:Y:S01]  /*0440*/  @P2 LDG.E R16, desc[UR6][R14.64+0x30] ;  /* 0x000030060e102981 */ /* 0x000f22000c1e1900 */
[----:B------:R-:W-:-:S03]  /*0450*/  @P4 LOP3.LUT R0, R0, R25, RZ, 0x3c, !PT ;  /* 0x0000001900004212 */ /* 0x000fc600078e3cff */
[----:B------:R-:W4:Y:S01]  /*0460*/  @P3 LDG.E R25, desc[UR6][R14.64+0x48] ;  /* 0x000048060e193981 */ /* 0x000f22000c1e1900 */
[----:B------:R-:W-:-:S03]  /*0470*/  @!P0 LOP3.LUT R3, R3, R18, RZ, 0x3c, !PT ;  /* 0x0000001203038212 */ /* 0x000fc600078e3cff */
[----:B------:R-:W4:Y:S01]  /*0480*/  @P2 LDG.E R18, desc[UR6][R14.64+0x38] ;  /* 0x000038060e122981 */ /* 0x000f22000c1e1900 */
[----:B------:R-:W-:-:S03]  /*0490*/  @P1 LOP3.LUT R7, R7, R22, RZ, 0x3c, !PT ;  /* 0x0000001607071212 */ /* 0x000fc600078e3cff */
[----:B------:R-:W4:Y:S01]  /*04a0*/  @P3 LDG.E R22, desc[UR6][R14.64+0x44] ;  /* 0x000044060e163981 */ /* 0x000f22000c1e1900 */
[----:B--2---:R-:W-:-:S03]  /*04b0*/  @!P0 LOP3.LUT R6, R6, R17, RZ, 0x3c, !PT ;  /* 0x0000001106068212 */ /* 0x004fc600078e3cff */
[----:B------:R-:W2:Y:S01]  /*04c0*/  @P1 LDG.E R17, desc[UR6][R14.64+0x20] ;  /* 0x000020060e111981 */ /* 0x000ea2000c1e1900 */
[----:B---3--:R-:W-:-:S03]  /*04d0*/  @!P0 LOP3.LUT R2, R2, R19, RZ, 0x3c, !PT ;  /* 0x0000001302028212 */ /* 0x008fc600078e3cff */
[----:B------:R-:W3:Y:S01]  /*04e0*/  @P2 LDG.E R19, desc[UR6][R14.64+0x2c] ;  /* 0x00002c060e132981 */ /* 0x000ee2000c1e1900 */
[----:B----4-:R-:W-:-:S03]  /*04f0*/  @P1 LOP3.LUT R6, R6, R21, RZ, 0x3c, !PT ;  /* 0x0000001506061212 */ /* 0x010fc600078e3cff */
[----:B------:R-:W4:Y:S01]  /*0500*/  @P2 LDG.E R21, desc[UR6][R14.64+0x34] ;  /* 0x000034060e152981 */ /* 0x000f22000c1e1900 */
[----:B------:R-:W-:-:S03]  /*0510*/  @P5 LOP3.LUT R0, R0, R23, RZ, 0x3c, !PT ;  /* 0x0000001700005212 */ /* 0x000fc600078e3cff */
[----:B------:R-:W4:Y:S01]  /*0520*/  @P3 LDG.E R23, desc[UR6][R14.64+0x40] ;  /* 0x000040060e173981 */ /* 0x000f22000c1e1900 */
[----:B------:R-:W-:Y:S02]  /*0530*/  @P1 LOP3.LUT R3, R3, R24, RZ, 0x3c, !PT ;  /* 0x0000001803031212 */ /* 0x000fe400078e3cff */
[----:B------:R-:W-:Y:S01]  /*0540*/  @P2 LOP3.LUT R7, R7, R16, RZ, 0x3c, !PT ;  /* 0x0000001007072212 */ /* 0x000fe200078e3cff */
[----:B------:R-:W4:Y:S04]  /*0550*/  @P5 LDG.E R24, desc[UR6][R14.64+0x6c] ;  /* 0x00006c060e185981 */ /* 0x000f28000c1e1900 */
[----:B------:R-:W4:Y:S01]  /*0560*/  @P3 LDG.E R16, desc[UR6][R14.64+0x4c] ;  /* 0x00004c060e103981 */ /* 0x000f22000c1e1900 */
[----:B------:R-:W-:-:S03]  /*0570*/  @P2 LOP3.LUT R3, R3, R18, RZ, 0x3c, !PT ;  /* 0x0000001203032212 */ /* 0x000fc600078e3cff */
[----:B------:R-:W4:Y:S01]  /*0580*/  @P4 LDG.E R18, desc[UR6][R14.64+0x58] ;  /* 0x000058060e124981 */ /* 0x000f22000c1e1900 */
[----:B------:R-:W-:-:S03]  /*0590*/  @P3 LOP3.LUT R7, R7, R22, RZ, 0x3c, !PT ;  /* 0x0000001607073212 */ /* 0x000fc600078e3cff */
[----:B------:R-:W4:Y:S01]  /*05a0*/  @P4 LDG.E R22, desc[UR6][R14.64+0x60] ;  /* 0x000060060e164981 */ /* 0x000f22000c1e1900 */
[----:B--2---:R-:W-:-:S03]  /*05b0*/  @P1 LOP3.LUT R2, R2, R17, RZ, 0x3c, !PT ;  /* 0x0000001102021212 */ /* 0x004fc600078e3cff */
[----:B------:R-:W2:Y:S01]  /*05c0*/  @P4 LDG.E R17, desc[UR6][R14.64+0x54] ;  /* 0x000054060e114981 */ /* 0x000ea2000c1e1900 */
[----:B---3--:R-:W-:-:S03]  /*05d0*/  @P2 LOP3.LUT R6, R6, R19, RZ, 0x3c, !PT ;  /* 0x0000001306062212 */ /* 0x008fc600078e3cff */
[----:B------:R-:W3:Y:S01]  /*05e0*/  @P4 LDG.E R19, desc[UR6][R14.64+0x5c] ;  /* 0x00005c060e134981 */ /* 0x000ee2000c1e1900 */
[----:B----4-:R-:W-:-:S03]  /*05f0*/  @P2 LOP3.LUT R2, R2, R21, RZ, 0x3c, !PT ;  /* 0x0000001502022212 */ /* 0x010fc600078e3cff */
[----:B------:R-:W4:Y:S01]  /*0600*/  @P5 LDG.E R21, desc[UR6][R14.64+0x68] ;  /* 0x000068060e155981 */ /* 0x000f22000c1e1900 */
[----:B------:R-:W-:-:S03]  /*0610*/  @P3 LOP3.LUT R6, R6, R23, RZ, 0x3c, !PT ;  /* 0x0000001706063212 */ /* 0x000fc600078e3cff */
[----:B------:R-:W4:Y:S01]  /*0620*/  @P5 LDG.E R23, desc[UR6][R14.64+0x70] ;  /* 0x000070060e175981 */ /* 0x000f22000c1e1900 */
[----:B------:R-:W-:Y:S02]  /*0630*/  LOP3.LUT P0, RZ, R20, 0x80, RZ, 0xc0, !PT ;  /* 0x0000008014ff7812 */ /* 0x000fe4000780c0ff */
[----:B------:R-:W-:Y:S02]  /*0640*/  @P3 LOP3.LUT R2, R2, R25, RZ, 0x3c, !PT ;  /* 0x0000001902023212 */ /* 0x000fe400078e3cff */
[----:B------:R-:W-:Y:S02]  /*0650*/  @P3 LOP3.LUT R3, R3, R16, RZ, 0x3c, !PT ;  /* 0x0000001003033212 */ /* 0x000fe400078e3cff */
[----:B------:R-:W4:Y:S01]  /*0660*/  @P5 LDG.E R16, desc[UR6][R14.64+0x74] ;  /* 0x000074060e105981 */ /* 0x000f22000c1e1900 */
[----:B------:R-:W-:-:S03]  /*0670*/  @P4 LOP3.LUT R7, R7, R18, RZ, 0x3c, !PT ;  /* 0x0000001207074212 */ /* 0x000fc600078e3cff */
[----:B------:R-:W4:Y:S01]  /*0680*/  @P6 LDG.E R18, desc[UR6][R14.64+0x80] ;  /* 0x000080060e126981 */ /* 0x000f22000c1e1900 */
[----:B------:R-:W-:-:S03]  /*0690*/  @P4 LOP3.LUT R3, R3, R22, RZ, 0x3c, !PT ;  /* 0x0000001603034212 */ /* 0x000fc600078e3cff */
[----:B------:R-:W4:Y:S01]  /*06a0*/  @P6 LDG.E R22, desc[UR6][R14.64+0x88] ;  /* 0x000088060e166981 */ /* 0x000f22000c1e1900 */
[----:B------:R-:W-:-:S03]  /*06b0*/  @P5 LOP3.LUT R7, R7, R24, RZ, 0x3c, !PT ;  /* 0x0000001807075212 */ /* 0x000fc600078e3cff */
[----:B------:R-:W4:Y:S04]  /*06c0*/  @P0 LDG.E R25, desc[UR6][R14.64+0x8c] ;  /* 0x00008c060e190981 */ /* 0x000f28000c1e1900 */
[----:B------:R-:W4:Y:S04]  /*06d0*/  @P0 LDG.E R24, desc[UR6][R14.64+0x94] ;  /* 0x000094060e180981 */ /* 0x000f28000c1e1900 */
        /* <DEDUP_REMOVED lines=9> */
[----:B------:R-:W-:Y:S02]  /*0770*/  @P6 LOP3.LUT R0, R0, R27, RZ, 0x3c, !PT ;  /* 0x0000001b00006212 */ /* 0x000fe400078e3cff */
[----:B------:R-:W-:Y:S02]  /*0780*/  @P5 LOP3.LUT R3, R3, R16, RZ, 0x3c, !PT ;  /* 0x0000001003035212 */ /* 0x000fe400078e3cff */
[----:B------:R-:W-:Y:S02]  /*0790*/  @P6 LOP3.LUT R7, R7, R18, RZ, 0x3c, !PT ;  /* 0x0000001207076212 */ /* 0x000fe400078e3cff */
[----:B------:R-:W-:Y:S02]  /*07a0*/  @P6 LOP3.LUT R3, R3, R22, RZ, 0x3c, !PT ;  /* 0x0000001603036212 */ /* 0x000fe400078e3cff */
[----:B------:R-:W-:Y:S02]  /*07b0*/  @P0 LOP3.LUT R0, R0, R25, RZ, 0x3c, !PT ;  /* 0x0000001900000212 */ /* 0x000fe400078e3cff */
[----:B------:R-:W-:-:S02]  /*07c0*/  @P0 LOP3.LUT R7, R7, R24, RZ, 0x3c, !PT ;  /* 0x0000001807070212 */ /* 0x000fc400078e3cff */
[----:B------:R-:W-:Y:S02]  /*07d0*/  @P0 LOP3.LUT R3, R3, R26, RZ, 0x3c, !PT ;  /* 0x0000001a03030212 */ /* 0x000fe400078e3cff */
[----:B--2---:R-:W-:Y:S02]  /*07e0*/  @P6 LOP3.LUT R6, R6, R17, RZ, 0x3c, !PT ;  /* 0x0000001106066212 */ /* 0x004fe400078e3cff */
[----:B---3--:R-:W-:Y:S02]  /*07f0*/  @P6 LOP3.LUT R2, R2, R19, RZ, 0x3c, !PT ;  /* 0x0000001302026212 */ /* 0x008fe400078e3cff */
[----:B----4-:R-:W-:Y:S02]  /*0800*/  @P0 LOP3.LUT R6, R6, R21, RZ, 0x3c, !PT ;  /* 0x0000001506060212 */ /* 0x010fe400078e3cff */
[----:B------:R-:W-:Y:S02]  /*0810*/  @P0 LOP3.LUT R2, R2, R23, RZ, 0x3c, !PT ;  /* 0x0000001702020212 */ /* 0x000fe400078e3cff */
[----:B------:R-:W-:-:S13]  /*0820*/  R2P PR, R20.B1, 0x7f ;  /* 0x0000007f14007804 */ /* 0x000fda0000001000 */
[----:B------:R-:W2:Y:S04]  /*0830*/  @P0 LDG.E R18, desc[UR6][R14.64+0xb0] ;  /* 0x0000b0060e120981 */ /* 0x000ea8000c1e1900 */
[----:B------:R-:W3:Y:S04]  /*0840*/  @P0 LDG.E R21, desc[UR6][R14.64+0xa0] ;  /* 0x0000a0060e150981 */ /* 0x000ee8000c1e1900 */
[----:B------:R-:W4:Y:S04]  /*0850*/  @P0 LDG.E R23, desc[UR6][R14.64+0xa4] ;  /* 0x0000a4060e170981 */ /* 0x000f28000c1e1900 */
[----:B------:R-:W4:Y:S04]  /*0860*/  @P0 LDG.E R16, desc[UR6][R14.64+0xa8] ;  /* 0x0000a8060e100981 */ /* 0x000f28000c1e1900 */
[----:B------:R-:W4:Y:S04]  /*0870*/  @P0 LDG.E R25, desc[UR6][R14.64+0xac] ;  /* 0x0000ac060e190981 */ /* 0x000f28000c1e1900 */
[----:B------:R-:W4:Y:S04]  /*0880*/  @P1 LDG.E R27, desc[UR6][R14.64+0xb4] ;  /* 0x0000b4060e1b1981 */ /* 0x000f28000c1e1900 */
[----:B------:R-:W4:Y:S04]  /*0890*/  @P2 LDG.E R29, desc[UR6][R14.64+0xc8] ;  /* 0x0000c8060e1d2981 */ /* 0x000f28000c1e1900 */
[----:B------:R-:W4:Y:S04]  /*08a0*/  @P3 LDG.E R19, desc[UR6][R14.64+0xdc] ;  /* 0x0000dc060e133981 */ /* 0x000f28000c1e1900 */
        /* <DEDUP_REMOVED lines=12> */
[----:B------:R-:W-:Y:S01]  /*0970*/  LOP3.LUT P0, RZ, R20, 0x8000, RZ, 0xc0, !PT ;  /* 0x0000800014ff7812 */ /* 0x000fe2000780c0ff */
[----:B------:R-:W4:Y:S04]  /*0980*/  @P1 LDG.E R25, desc[UR6][R14.64+0xc0] ;  /* 0x0000c0060e191981 */ /* 0x000f28000c1e1900 */
[----:B------:R-:W4:Y:S01]  /*0990*/  @P1 LDG.E R20, desc[UR6][R14.64+0xc4] ;  /* 0x0000c4060e141981 */ /* 0x000f22000c1e1900 */
[----:B------:R-:W-:-:S03]  /*09a0*/  @P1 LOP3.LUT R0, R0, R27, RZ, 0x3c, !PT ;  /* 0x0000001b00001212 */ /* 0x000fc600078e3cff */
[----:B------:R-:W4:Y:S01]  /*09b0*/  @P2 LDG.E R27, desc[UR6][R14.64+0xcc] ;  /* 0x0000cc060e1b2981 */ /* 0x000f22000c1e1900 */
[----:B------:R-:W-:-:S03]  /*09c0*/  @P2 LOP3.LUT R0, R0, R29, RZ, 0x3c, !PT ;  /* 0x0000001d00002212 */ /* 0x000fc600078e3cff */
[----:B------:R-:W4:Y:S01]  /*09d0*/  @P6 LDG.E R29, desc[UR6][R14.64+0x118] ;  /* 0x000118060e1d6981 */ /* 0x000f22000c1e1900 */
[----:B------:R-:W-:-:S03]  /*09e0*/  @P3 LOP3.LUT R0, R0, R19, RZ, 0x3c, !PT ;  /* 0x0000001300003212 */ /* 0x000fc600078e3cff */
[----:B------:R-:W4:Y:S01]  /*09f0*/  @P2 LDG.E R19, desc[UR6][R14.64+0xd4] ;  /* 0x0000d4060e132981 */ /* 0x000f22000c1e1900 */
[----:B------:R-:W-:-:S03]  /*0a00*/  @P4 LOP3.LUT R0, R0, R17, RZ, 0x3c, !PT ;  /* 0x0000001100004212 */ /* 0x000fc600078e3cff */
[----:B------:R-:W4:Y:S04]  /*0a10*/  @P5 LDG.E R17, desc[UR6][R14.64+0x108] ;  /* 0x000108060e115981 */ /* 0x000f28000c1e1900 */
[----:B------:R-:W4:Y:S01]  /*0a20*/  @P0 LDG.E R26, desc[UR6][R14.64+0x13c] ;  /* 0x00013c060e1a0981 */ /* 0x000f22000c1e1900 */
[----:B--2---:R-:W-:-:S03]  /*0a30*/  @P1 LOP3.LUT R7, R7, R18, RZ, 0x3c, !PT ;  /* 0x0000001207071212 */ /* 0x004fc600078e3cff */
[----:B------:R-:W2:Y:S01]  /*0a40*/  @P4 LDG.E R18, desc[UR6][R14.64+0x100] ;  /* 0x000100060e124981 */ /* 0x000ea2000c1e1900 */
[----:B---3--:R-:W-:Y:S02]  /*0a50*/  @P5 LOP3.LUT R0, R0, R21, RZ, 0x3c, !PT ;  /* 0x0000001500005212 */ /* 0x008fe400078e3cff */
[----:B------:R-:W-:Y:S01]  /*0a60*/  @P2 LOP3.LUT R7, R7, R22, RZ, 0x3c, !PT ;  /* 0x0000001607072212 */ /* 0x000fe200078e3cff */
[----:B------:R-:W3:Y:S01]  /*0a70*/  @P3 LDG.E R21, desc[UR6][R14.64+0xe0] ;  /* 0x0000e0060e153981 */ /* 0x000ee2000c1e1900 */
[----:B----4-:R-:W-:-:S03]  /*0a80*/  @P1 LOP3.LUT R6, R6, R23, RZ, 0x3c, !PT ;  /* 0x0000001706061212 */ /* 0x010fc600078e3cff */
[----:B------:R-:W4:Y:S04]  /*0a90*/  @P3 LDG.E R22, desc[UR6][R14.64+0xec] ;  /* 0x0000ec060e163981 */ /* 0x000f28000c1e1900 */
[----:B------:R-:W2:Y:S01]  /*0aa0*/  @P3 LDG.E R23, desc[UR6][R14.64+0xe8] ;  /* 0x0000e8060e173981 */ /* 0x000ea2000c1e1900 */
[----:B------:R-:W-:-:S03]  /*0ab0*/  @P1 LOP3.LUT R2, R2, R25, RZ, 0x3c, !PT ;  /* 0x0000001902021212 */ /* 0x000fc600078e3cff */
[----:B------:R-:W2:Y:S01]  /*0ac0*/  @P4 LDG.E R25, desc[UR6][R14.64+0xf4] ;  /* 0x0000f4060e194981 */ /* 0x000ea2000c1e1900 */
[----:B------:R-:W-:-:S03]  /*0ad0*/  @P1 LOP3.LUT R3, R3, R20, RZ, 0x3c, !PT ;  /* 0x0000001403031212 */ /* 0x000fc600078e3cff */
[----:B------:R-:W2:Y:S01]  /*0ae0*/  @P3 LDG.E R20, desc[UR6][R14.64+0xe4] ;  /* 0x0000e4060e143981 */ /* 0x000ea2000c1e1900 */
[----:B------:R-:W-:Y:S02]  /*0af0*/  @P2 LOP3.LUT R6, R6, R27, RZ, 0x3c, !PT ;  /* 0x0000001b06062212 */ /* 0x000fe400078e3cff */
[----:B------:R-:W-:Y:S01]  /*0b00*/  @P2 LOP3.LUT R3, R3, R16, RZ, 0x3c, !PT ;  /* 0x0000001003032212 */ /* 0x000fe200078e3cff */
[----:B------:R-:W2:Y:S04]  /*0b10*/  @P4 LDG.E R27, desc[UR6][R14.64+0xfc] ;  /* 0x0000fc060e1b4981 */ /* 0x000ea8000c1e1900 */
[----:B------:R-:W2:Y:S01]  /*0b20*/  @P5 LDG.E R16, desc[UR6][R14.64+0x10c] ;  /* 0x00010c060e105981 */ /* 0x000ea2000c1e1900 */
[----:B------:R-:W-:-:S03]  /*0b30*/  @P2 LOP3.LUT R2, R2, R19, RZ, 0x3c, !PT ;  /* 0x0000001302022212 */ /* 0x000fc600078e3cff */
[----:B------:R-:W2:Y:S01]  /*0b40*/  @P5 LDG.E R19, desc[UR6][R14.64+0x110] ;  /* 0x000110060e135981 */ /* 0x000ea2000c1e1900 */
[----:B------:R-:W-:-:S03]  /*0b50*/  @P6 LOP3.LUT R0, R0, R29, RZ, 0x3c, !PT ;  /* 0x0000001d00006212 */ /* 0x000fc600078e3cff */
[----:B------:R-:W2:Y:S01]  /*0b60*/  @P0 LDG.E R29, desc[UR6][R14.64+0x12c] ;  /* 0x00012c060e1d0981 */ /* 0x000ea2000c1e1900 */
[----:B---3--:R-:W-:-:S03]  /*0b70*/  @P3 LOP3.LUT R6, R6, R21, RZ, 0x3c, !PT ;  /* 0x0000001506063212 */ /* 0x008fc600078e3cff */
[----:B------:R-:W3:Y:S01]  /*0b80*/  @P6 LDG.E R21, desc[UR6][R14.64+0x11c] ;  /* 0x00011c060e156981 */ /* 0x000ee2000c1e1900 */
[----:B----4-:R-:W-:-:S03]  /*0b90*/  @P3 LOP3.LUT R3, R3, R22, RZ, 0x3c, !PT ;  /* 0x0000001603033212 */ /* 0x010fc600078e3cff */
[----:B------:R-:W4:Y:S01]  /*0ba0*/  @P6 LDG.E R22, desc[UR6][R14.64+0x128] ;  /* 0x000128060e166981 */ /* 0x000f22000c1e1900 */
[----:B--2---:R-:W-:Y:S02]  /*0bb0*/  @P3 LOP3.LUT R2, R2, R23, RZ, 0x3c, !PT ;  /* 0x0000001702023212 */ /* 0x004fe400078e3cff */
[----:B------:R-:W-:Y:S01]  /*0bc0*/  @P4 LOP3.LUT R3, R3, R18, RZ, 0x3c, !PT ;  /* 0x0000001203034212 */ /* 0x000fe200078e3cff */
[----:B------:R-:W2:Y:S01]  /*0bd0*/  @P6 LDG.E R23, desc[UR6][R14.64+0x124] ;  /* 0x000124060e176981 */ /* 0x000ea2000c1e1900 */
[----:B------:R-:W-:-:S03]  /*0be0*/  @P4 LOP3.LUT R6, R6, R25, RZ, 0x3c, !PT ;  /* 0x0000001906064212 */ /* 0x000fc600078e3cff */
[----:B------:R-:W4:Y:S01]  /*0bf0*/  @P6 LDG.E R18, desc[UR6][R14.64+0x120] ;  /* 0x000120060e126981 */ /* 0x000f22000c1e1900 */
[----:B------:R-:W-:-:S03]  /*0c00*/  @P3 LOP3.LUT R7, R7, R20, RZ, 0x3c, !PT ;  /* 0x0000001407073212 */ /* 0x000fc600078e3cff */
[----:B------:R-:W4:Y:S01]  /*0c10*/  @P5 LDG.E R20, desc[UR6][R14.64+0x114] ;  /* 0x000114060e145981 */ /* 0x000f22000c1e1900 */
[----:B------:R-:W-:Y:S02]  /*0c20*/  @P4 LOP3.LUT R7, R7, R24, RZ, 0x3c, !PT ;  /* 0x0000001807074212 */ /* 0x000fe400078e3cff */
[----:B------:R-:W-:Y:S01]  /*0c30*/  @P5 LOP3.LUT R6, R6, R17, RZ, 0x3c, !PT ;  /* 0x0000001106065212 */ /* 0x000fe200078e3cff */
[----:B------:R-:W4:Y:S04]  /*0c40*/  @P0 LDG.E R24, desc[UR6][R14.64+0x134] ;  /* 0x000134060e180981 */ /* 0x000f28000c1e1900 */
[----:B------:R-:W4:Y:S04]  /*0c50*/  @P0 LDG.E R17, desc[UR6][R14.64+0x130] ;  /* 0x000130060e110981 */ /* 0x000f28000c1e1900 */
[----:B------:R-:W4:Y:S01]  /*0c60*/  @P0 LDG.E R25, desc[UR6][R14.64+0x138] ;  /* 0x000138060e190981 */ /* 0x000f22000c1e1900 */
[----:B------:R-:W-:Y:S01]  /*0c70*/  UIADD3 UR4, UPT, UPT, UR4, 0x10, URZ ;  /* 0x0000001004047890 */ /* 0x000fe2000fffe0ff */
[----:B------:R-:W-:-:S03]  /*0c80*/  @P4 LOP3.LUT R2, R2, R27, RZ, 0x3c, !PT ;  /* 0x0000001b02024212 */ /* 0x000fc600078e3cff */
[----:B------:R-:W-:Y:S01]  /*0c90*/  UISETP.NE.AND UP0, UPT, UR4, 0x20, UPT ;  /* 0x000000200400788c */ /* 0x000fe2000bf05270 */
[----:B------:R-:W-:Y:S02]  /*0ca0*/  @P5 LOP3.LUT R7, R7, R16, RZ, 0x3c, !PT ;  /* 0x0000001007075212 */ /* 0x000fe400078e3cff */
[----:B------:R-:W-:Y:S02]  /*0cb0*/  @P5 LOP3.LUT R2, R2, R19, RZ, 0x3c, !PT ;  /* 0x0000001302025212 */ /* 0x000fe400078e3cff */
[----:B------:R-:W-:Y:S02]  /*0cc0*/  @P0 LOP3.LUT R0, R0, R29, RZ, 0x3c, !PT ;  /* 0x0000001d00000212 */ /* 0x000fe400078e3cff */
[----:B---3--:R-:W-:Y:S02]  /*0cd0*/  @P6 LOP3.LUT R6, R6, R21, RZ, 0x3c, !PT ;  /* 0x0000001506066212 */ /* 0x008fe400078e3cff */
[----:B--2---:R-:W-:Y:S02]  /*0ce0*/  @P6 LOP3.LUT R2, R2, R23, RZ, 0x3c, !PT ;  /* 0x0000001702026212 */ /* 0x004fe400078e3cff */
[----:B----4-:R-:W-:-:S02]  /*0cf0*/  @P6 LOP3.LUT R7, R7, R18, RZ, 0x3c, !PT ;  /* 0x0000001207076212 */ /* 0x010fc400078e3cff */
[----:B------:R-:W-:-:S04]  /*0d00*/  @P5 LOP3.LUT R3, R3, R20, RZ, 0x3c, !PT ;  /* 0x0000001403035212 */ /* 0x000fc800078e3cff */
[----:B------:R-:W-:Y:S02]  /*0d10*/  @P6 LOP3.LUT R3, R3, R22, RZ, 0x3c, !PT ;  /* 0x0000001603036212 */ /* 0x000fe400078e3cff */
[----:B------:R-:W-:Y:S02]  /*0d20*/  @P0 LOP3.LUT R7, R7, R24, RZ, 0x3c, !PT ;  /* 0x0000001807070212 */ /* 0x000fe400078e3cff */
[----:B------:R-:W-:Y:S02]  /*0d30*/  @P0 LOP3.LUT R6, R6, R17, RZ, 0x3c, !PT ;  /* 0x0000001106060212 */ /* 0x000fe400078e3cff */
[----:B------:R-:W-:Y:S02]  /*0d40*/  @P0 LOP3.LUT R3, R3, R26, RZ, 0x3c, !PT ;  /* 0x0000001a03030212 */ /* 0x000fe400078e3cff */
[----:B------:R-:W-:Y:S01]  /*0d50*/  @P0 LOP3.LUT R2, R2, R25, RZ, 0x3c, !PT ;  /* 0x0000001902020212 */ /* 0x000fe200078e3cff */
[----:B------:R-:W-:Y:S06]  /*0d60*/  BRA.U UP0, `(.L_x_16) ;  /* 0xfffffff500487547 */ /* 0x000fec000b83ffff */
[----:B------:R-:W-:-:S05]  /*0d70*/  VIADD R12, R12, 0x1 ;  /* 0x000000010c0c7836 */ /* 0x000fca0000000000 */
[----:B------:R-:W-:-:S13]  /*0d80*/  ISETP.NE.AND P0, PT, R12, 0x5, PT ;  /* 0x000000050c00780c */ /* 0x000fda0003f05270 */
[----:B------:R-:W-:Y:S05]  /*0d90*/  @P0 BRA `(.L_x_17) ;  /* 0xfffffff400300947 */ /* 0x000fea000383ffff */
[----:B------:R-:W-:Y:S01]  /*0da0*/  LOP3.LUT R5, R10, 0x3, RZ, 0xc0, !PT ;  /* 0x000000030a057812 */ /* 0x000fe200078ec0ff */
[----:B------:R0:W-:Y:S03]  /*0db0*/  STL.64 [R1+0x8], R6 ;  /* 0x0000080601007387 */ /* 0x0001e60000100a00 */
[----:B------:R-:W-:Y:S01]  /*0dc0*/  ISETP.NE.U32.AND P0, PT, R5, 0x1, PT ;  /* 0x000000010500780c */ /* 0x000fe20003f05070 */
[----:B------:R0:W-:Y:S03]  /*0dd0*/  STL.64 [R1+0x10], R2 ;  /* 0x0000100201007387 */ /* 0x0001e60000100a00 */
[----:B------:R-:W-:Y:S01]  /*0de0*/  ISETP.NE.AND.EX P0, PT, RZ, RZ, PT, P0 ;  /* 0x000000ffff00720c */ /* 0x000fe20003f05300 */
[----:B------:R0:W-:-:S12]  /*0df0*/  STL [R1+0x4], R0 ;  /* 0x0000040001007387 */ /* 0x0001d80000100800 */
[----:B0-----:R-:W-:Y:S05]  /*0e00*/  @!P0 BRA `(.L_x_15) ;  /* 0x0000001400f88947 */ /* 0x001fea0003800000 */
[----:B------:R-:W-:Y:S01]  /*0e10*/  UMOV UR4, URZ ;  /* 0x000000ff00047c82 */ /* 0x000fe20008000000 */
[----:B------:R-:W-:Y:S01]  /*0e20*/  IMAD.MOV.U32 R0, RZ, RZ, RZ ;  /* 0x000000ffff007224 */ /* 0x000fe200078e00ff */
[----:B------:R-:W-:Y:S01]  /*0e30*/  CS2R R6, SRZ ;  /* 0x0000000000067805 */ /* 0x000fe2000001ff00 */
[----:B------:R-:W-:Y:S02]  /*0e40*/  IMAD.MOV.U32 R12, RZ, RZ, RZ ;  /* 0x000000ffff0c7224 */ /* 0x000fe400078e00ff */
[----:B------:R-:W-:Y:S02]  /*0e50*/  IMAD.MOV.U32 R2, RZ, RZ, RZ ;  /* 0x000000ffff027224 */ /* 0x000fe400078e00ff */
[----:B------:R-:W-:-:S07]  /*0e60*/  IMAD.U32 R3, RZ, RZ, UR4 ;  /* 0x00000004ff037e24 */ /* 0x000fce000f8e00ff */
.L_x_19:
[----:B------:R-:W-:-:S06]  /*0e70*/  IMAD R5, R12, 0x4, R1 ;  /* 0x000000040c057824 */ /* 0x000fcc00078e0201 */
[----:B------:R-:W5:Y:S01]  /*0e80*/  LDL R5, [R5+0x4] ;  /* 0x0000040005057983 */ /* 0x000f620000100800 */
[----:B------:R-:W-:-:S05]  /*0e90*/  UMOV UR4, URZ ;  /* 0x000000ff00047c82 */ /* 0x000fca0008000000 */
.L_x_18:
        /* <DEDUP_REMOVED lines=180> */
[----:B------:R0:W-:Y:S03]  /*19e0*/  STL [R1+0x4], R0 ;  /* 0x0000040001007387 */ /* 0x0001e60000100800 */
[----:B------:R-:W-:Y:S01]  /*19f0*/  ISETP.NE.AND.EX P0, PT, RZ, RZ, PT, P0 ;  /* 0x000000ffff00720c */ /* 0x000fe20003f05300 */
[----:B------:R0:W-:-:S12]  /*1a00*/  STL.64 [R1+0x10], R2 ;  /* 0x0000100201007387 */ /* 0x0001d80000100a00 */
[----:B0-----:R-:W-:Y:S05]  /*1a10*/  @P0 BRA `(.L_x_15) ;  /* 0x0000000800f40947 */ /* 0x001fea0003800000 */
[----:B------:R-:W-:Y:S01]  /*1a20*/  UMOV UR4, URZ ;  /* 0x000000ff00047c82 */ /* 0x000fe20008000000 */
[----:B------:R-:W-:Y:S01]  /*1a30*/  IMAD.MOV.U32 R0, RZ, RZ, RZ ;  /* 0x000000ffff007224 */ /* 0x000fe200078e00ff */
[----:B------:R-:W-:Y:S01]  /*1a40*/  CS2R R6, SRZ ;  /* 0x0000000000067805 */ /* 0x000fe2000001ff00 */
[----:B------:R-:W-:Y:S02]  /*1a50*/  IMAD.MOV.U32 R12, RZ, RZ, RZ ;  /* 0x000000ffff0c7224 */ /* 0x000fe400078e00ff */
[----:B------:R-:W-:Y:S02]  /*1a60*/  IMAD.MOV.U32 R2, RZ, RZ, RZ ;  /* 0x000000ffff027224 */ /* 0x000fe400078e00ff */
[----:B------:R-:W-:-:S07]  /*1a70*/  IMAD.U32 R3, RZ, RZ, UR4 ;  /* 0x00000004ff037e24 */ /* 0x000fce000f8e00ff */
.L_x_21:
[----:B------:R-:W-:-:S06]  /*1a80*/  IMAD R5, R12, 0x4, R1 ;  /* 0x000000040c057824 */ /* 0x000fcc00078e0201 */
[----:B------:R-:W5:Y:S01]  /*1a90*/  LDL R5, [R5+0x4] ;  /* 0x0000040005057983 */ /* 0x000f620000100800 */
[----:B------:R-:W-:-:S05]  /*1aa0*/  UMOV UR4, URZ ;  /* 0x000000ff00047c82 */ /* 0x000fca0008000000 */
.L_x_20:
        /* <DEDUP_REMOVED lines=177> */
[----:B------:R0:W-:Y:S04]  /*25c0*/  STL.64 [R1+0x8], R6 ;  /* 0x0000080601007387 */ /* 0x0001e80000100a00 */
[----:B------:R0:W-:Y:S04]  /*25d0*/  STL [R1+0x4], R0 ;  /* 0x0000040001007387 */ /* 0x0001e80000100800 */
[----:B------:R0:W-:Y:S02]  /*25e0*/  STL.64 [R1+0x10], R2 ;  /* 0x0000100201007387 */ /* 0x0001e40000100a00 */
.L_x_15:
[----:B------:R-:W-:Y:S05]  /*25f0*/  BSYNC.RECONVERGENT B1 ;  /* 0x0000000000017941 */ /* 0x000fea0003800200 */
.L_x_14:
[C---:B------:R-:W-:Y:S01]  /*2600*/  ISETP.GT.U32.AND P0, PT, R10.reuse, 0x3, PT ;  /* 0x000000030a00780c */ /* 0x040fe20003f04070 */
[----:B------:R-:W-:Y:S01]  /*2610*/  VIADD R11, R11, 0x1 ;  /* 0x000000010b0b7836 */ /* 0x000fe20000000000 */
[--C-:B------:R-:W-:Y:S02]  /*2620*/  SHF.R.U64 R10, R10, 0x2, R13.reuse ;  /* 0x000000020a0a7819 */ /* 0x100fe4000000120d */
[----:B------:R-:W-:Y:S02]  /*2630*/  ISETP.GT.U32.AND.EX P0, PT, R13, RZ, PT, P0 ;  /* 0x000000ff0d00720c */ /* 0x000fe40003f04100 */
[----:B------:R-:W-:-:S11]  /*2640*/  SHF.R.U32.HI R13, RZ, 0x2, R13 ;  /* 0x00000002ff0d7819 */ /* 0x000fd6000001160d */
[----:B------:R-:W-:Y:S05]  /*2650*/  @P0 BRA `(.L_x_22) ;  /* 0xffffffd800d40947 */ /* 0x000fea000383ffff */
.L_x_13:
[----:B------:R-:W-:Y:S05]  /*2660*/  BSYNC.RECONVERGENT B0 ;  /* 0x0000000000007941 */ /* 0x000fea0003800200 */
.L_x_12:
[----:B------:R-:W-:Y:S01]  /*2670*/  SHF.R.U32.HI R5, RZ, 0x2, R0 ;  /* 0x00000002ff057819 */ /* 0x000fe20000011600 */
[----:B------:R-:W1:Y:S03]  /*2680*/  LDCU.64 UR4, c[0x0][0x380] ;  /* 0x00007000ff0477ac */ /* 0x000e660008000a00 */
[----:B------:R-:W-:Y:S01]  /*2690*/  LOP3.LUT R5, R5, R0, RZ, 0x3c, !PT ;  /* 0x0000000005057212 */ /* 0x000fe200078e3cff */
[----:B0-----:R-:W-:-:S04]  /*26a0*/  IMAD.SHL.U32 R0, R3, 0x10, RZ ;  /* 0x0000001003007824 */ /* 0x001fc800078e00ff */
[----:B------:R-:W-:-:S05]  /*26b0*/  IMAD.SHL.U32 R2, R5, 0x2, RZ ;  /* 0x0000000205027824 */ /* 0x000fca00078e00ff */
[----:B------:R-:W-:Y:S02]  /*26c0*/  LOP3.LUT R0, R5, R2, R0, 0x96, !PT ;  /* 0x0000000205007212 */ /* 0x000fe400078e9600 */
[----:B------:R-:W-:Y:S02]  /*26d0*/  SHF.R.S32.HI R5, RZ, 0x1f, R4 ;  /* 0x0000001fff057819 */ /* 0x000fe40000011404 */
[----:B------:R-:W-:Y:S01]  /*26e0*/  LOP3.LUT R3, R0, R3, RZ, 0x3c, !PT ;  /* 0x0000000300037212 */ /* 0x000fe200078e3cff */
[----:B------:R-:W-:Y:S01]  /*26f0*/  IMAD.MOV.U32 R0, RZ, RZ, 0x2f800000 ;  /* 0x2f800000ff007424 */ /* 0x000fe200078e00ff */
[----:B-1----:R-:W-:-:S03]  /*2700*/  LEA R6, P0, R4, UR4, 0x3 ;  /* 0x0000000404067c11 */ /* 0x002fc6000f8018ff */
[C---:B------:R-:W-:Y:S01]  /*2710*/  IMAD R3, R4.reuse, 0x587c5, R3 ;  /* 0x000587c504037824 */ /* 0x040fe200078e0203 */
[----:B------:R-:W-:-:S03]  /*2720*/  LEA.HI.X R7, R4, UR5, R5, 0x3, P0 ;  /* 0x0000000504077c11 */ /* 0x000fc600080f1c05 */
[----:B------:R-:W-:-:S05]  /*2730*/  VIADD R3, R3, 0x2ac1d59a ;  /* 0x2ac1d59a03037836 */ /* 0x000fca0000000000 */
[----:B------:R-:W-:-:S05]  /*2740*/  I2FP.F32.U32 R3, R3 ;  /* 0x0000000300037245 */ /* 0x000fca0000201000 */
[----:B------:R-:W-:-:S06]  /*2750*/  FFMA R3, R3, R0, 1.1641532182693481445e-10 ;  /* 0x2f00000003037423 */ /* 0x000fcc0000000000 */
[----:B------:R-:W0:Y:S02]  /*2760*/  F2F.F64.F32 R2, R3 ;  /* 0x0000000300027310 */ /* 0x000e240000201800 */
[----:B0-----:R-:W-:Y:S01]  /*2770*/  STG.E.64 desc[UR6][R6.64], R2 ;  /* 0x0000000206007986 */ /* 0x001fe2000c101b06 */
[----:B------:R-:W-:Y:S05]  /*2780*/  EXIT ;  /* 0x000000000000794d */ /* 0x000fea0003800000 */
.L_x_23:
        /* <DEDUP_REMOVED lines=15> */
.L_x_27:


//--------------------- .nv.global.init           --------------------------
	.section	.nv.global.init,"aw",@progbits
	.align	4
.nv.global.init:
	.type		mrg32k3aM1SubSeq,@object
	.size		mrg32k3aM1SubSeq,(mrg32k3aM2SubSeq - mrg32k3aM1SubSeq)
mrg32k3aM1SubSeq:
        /*0000*/ 	.byte	0x0b, 0xcc, 0xee, 0x04, 0x73, 0x29, 0x8b, 0x6f, 0xf6, 0x53, 0x03, 0xf6, 0x23, 0xf6, 0xea, 0xda
        /* <DEDUP_REMOVED lines=125> */
	.type		mrg32k3aM2SubSeq,@object
	.size		mrg32k3aM2SubSeq,(mrg32k3aM1 - mrg32k3aM2SubSeq)
mrg32k3aM2SubSeq:
        /* <DEDUP_REMOVED lines=126> */
	.type		mrg32k3aM1,@object
	.size		mrg32k3aM1,(mrg32k3aM1Seq - mrg32k3aM1)
mrg32k3aM1:
        /* <DEDUP_REMOVED lines=144> */
	.type		mrg32k3aM1Seq,@object
	.size		mrg32k3aM1Seq,(mrg32k3aM2 - mrg32k3aM1Seq)
mrg32k3aM1Seq:
        /* <DEDUP_REMOVED lines=144> */
	.type		mrg32k3aM2,@object
	.size		mrg32k3aM2,(mrg32k3aM2Seq - mrg32k3aM2)
mrg32k3aM2:
        /* <DEDUP_REMOVED lines=144> */
	.type		mrg32k3aM2Seq,@object
	.size		mrg32k3aM2Seq,(precalc_xorwow_matrix - mrg32k3aM2Seq)
mrg32k3aM2Seq:
        /* <DEDUP_REMOVED lines=144> */
	.type		precalc_xorwow_matrix,@object
	.size		precalc_xorwow_matrix,(precalc_xorwow_offset_matrix - precalc_xorwow_matrix)
precalc_xorwow_matrix:
        /* <DEDUP_REMOVED lines=6400> */
	.type		precalc_xorwow_offset_matrix,@object
	.size		precalc_xorwow_offset_matrix,(.L_1 - precalc_xorwow_offset_matrix)
precalc_xorwow_offset_matrix:
        /* <DEDUP_REMOVED lines=6400> */
.L_1:


//--------------------- .nv.shared.reserved.0     --------------------------
	.section	.nv.shared.reserved.0,"aw",@nobits
	.weak		__nv_reservedSMEM_offset_0_alias
	.size		__nv_reservedSMEM_offset_0_alias, 0, 64
	.other		__nv_reservedSMEM_offset_0_alias,@"STO_CUDA_RESERVED_SHARED STV_DEFAULT"
__nv_reservedSMEM_offset_0_alias:
	.zero		0
	.zero		64


//--------------------- .nv.constant0._Z3psoPdS_S_ddS_S_S_S_ --------------------------
	.section	.nv.constant0._Z3psoPdS_S_ddS_S_S_S_,"a",@progbits
	.sectionflags	@""
	.align	4
.nv.constant0._Z3psoPdS_S_ddS_S_S_S_:
	.zero		968


//--------------------- .nv.constant0._Z13init_particlePdS_S_S_ --------------------------
	.section	.nv.constant0._Z13init_particlePdS_S_S_,"a",@progbits
	.sectionflags	@""
	.align	4
.nv.constant0._Z13init_particlePdS_S_S_:
	.zero		928


//--------------------- .nv.constant0._Z15gpuGenerateRandPd --------------------------
	.section	.nv.constant0._Z15gpuGenerateRandPd,"a",@progbits
	.sectionflags	@""
	.align	4
.nv.constant0._Z15gpuGenerateRandPd:
	.zero		904


//--------------------- SYMBOLS --------------------------

	.type		.nv.reservedSmem.offset0,@object
	.size		.nv.reservedSmem.offset0,0x4
